def gluon_tcgen05(
    a_ptr,
    b_ptr,
    c_ptr,
    M,
    N,
    K,
    stride_am,
    stride_bk,
    stride_cm,
    BLOCK_M: gl.constexpr,
    BLOCK_N: gl.constexpr,
    BLOCK_K: gl.constexpr,
    DTYPE: gl.constexpr,
    A_LAYOUT: gl.constexpr,
    B_LAYOUT: gl.constexpr,
    C_LAYOUT: gl.constexpr,
    B_SHAPE: gl.constexpr,
    TMEM_LAYOUT: gl.constexpr,
    TMEM_REG: gl.constexpr,
    TRANS_B: gl.constexpr,
    NUM_BUFFERS: gl.constexpr,
):
    a_desc = tma.make_tensor_descriptor(
        a_ptr, [M, K], [stride_am, 1], [BLOCK_M, BLOCK_K], A_LAYOUT
    )
    b_desc = tma.make_tensor_descriptor(
        b_ptr,
        [N, K] if TRANS_B else [K, N],
        [stride_bk, 1],
        B_SHAPE,
        B_LAYOUT,
    )
    c_desc = tma.make_tensor_descriptor(
        c_ptr, [M, N], [stride_cm, 1], [BLOCK_M, BLOCK_N], C_LAYOUT
    )

    a_bufs = gl.allocate_shared_memory(
        DTYPE, [NUM_BUFFERS, BLOCK_M, BLOCK_K], A_LAYOUT
    )
    b_bufs = gl.allocate_shared_memory(DTYPE, [NUM_BUFFERS] + B_SHAPE, B_LAYOUT)

    pid_m = gl.program_id(0)
    pid_n = gl.program_id(1)
    off_m = pid_m * BLOCK_M
    off_n = pid_n * BLOCK_N

    tma_bars = gl.allocate_shared_memory(
        gl.int64, [NUM_BUFFERS, 1], mbarrier.MBarrierLayout()
    )
    mma_bars = gl.allocate_shared_memory(
        gl.int64, [NUM_BUFFERS, 1], mbarrier.MBarrierLayout()
    )
    for i in gl.static_range(NUM_BUFFERS):
        mbarrier.init(tma_bars.index(i), count=1)
        mbarrier.init(mma_bars.index(i), count=1)

    acc_tmem = allocate_tensor_memory(gl.float32, [BLOCK_M, BLOCK_N], TMEM_LAYOUT)
    idx = 0
    phase = 0
    use_acc = False
    for k in range(0, K, BLOCK_K):
        a = a_bufs.index(idx)
        b = b_bufs.index(idx)
        tma_bar = tma_bars.index(idx)
        mma_bar = mma_bars.index(idx)
        mbarrier.expect(
            tma_bar, a_desc.block_type.nbytes + b_desc.block_type.nbytes
        )
        tma.async_copy_global_to_shared(a_desc, [off_m, k], tma_bar, a)
        tma.async_copy_global_to_shared(
            b_desc, [off_n, k] if TRANS_B else [k, off_n], tma_bar, b
        )
        mbarrier.wait(tma_bar, phase=phase)

        if TRANS_B:
            b = b.permute((1, 0))
        tcgen05_mma(a, b, acc_tmem, use_acc=use_acc)
        tcgen05_commit(mma_bar)
        mbarrier.wait(mma_bar, phase=phase)
        use_acc = True

        idx += 1
        if idx == NUM_BUFFERS:
            idx = 0
            phase ^= 1

    for i in gl.static_range(NUM_BUFFERS):
        mbarrier.invalidate(tma_bars.index(i))
        mbarrier.invalidate(mma_bars.index(i))

    acc = acc_tmem.load(TMEM_REG)
    c_smem = gl.allocate_shared_memory(DTYPE, [BLOCK_M, BLOCK_N], C_LAYOUT)
    c_smem.store(acc.to(DTYPE))
    fence_async_shared()
    tma.async_copy_shared_to_global(c_desc, [off_m, off_n], c_smem)
    tma.store_wait(pendings=0)

# config = {"BLOCK_K": 128, "BLOCK_M": 64, "BLOCK_N": 256, "arch": "sm_100", "dtype": "fp8e4m3", "num_buffers": 4, "num_warps": 4, "trans_b": 0}
# arch = sm_100


// ===== COMPILED SASS (sm_100a) =====

	.target	sm_100a

	.elftype	@"ET_EXEC"


//--------------------- .note.nv.tkinfo           --------------------------
	.section	.note.nv.tkinfo,"",@"SHT_NOTE"
	.sectionflags	@"SHF_NOTE_NV_TKINFO"
	.tkinfo
        /*0018*/ 	.word	0x00000081
        /*0030*/ 	.string	""
        /*0030*/ 	.string	"ptxas-blackwell"
        /*0030*/ 	.string	"Cuda compilation tools, release 12.9, V12.9.86"
        /*0030*/ 	.string	"Build cuda_12.9.r12.9/compiler.36037853_0"
        /*0030*/ 	.string	"-v  -suppress-debug-info  -lineinfo  -arch sm_100a "



//--------------------- .note.nv.cuver            --------------------------
	.section	.note.nv.cuver,"",@"SHT_NOTE"
	.sectionflags	@"SHF_NOTE_NV_CUVER"
        /*0018*/ 	.short	0x0001
        /*001a*/ 	.short	0x0064
        /*001c*/ 	.short	0x0001
        /*001e*/ 	.short	0x0000
        /*0020*/ 	.short	0x0001
        /*0022*/ 	.short	0x0000


//--------------------- .nv.info                  --------------------------
	.section	.nv.info,"",@"SHT_CUDA_INFO"
	.align	4


	//----- nvinfo : EIATTR_REGCOUNT
	.align		4
        /*0000*/ 	.byte	0x04, 0x2f
        /*0002*/ 	.short	(.L_4 - .L_3)
	.align		4
.L_3:
        /*0004*/ 	.word	index@(gluon_tcgen05)
        /*0008*/ 	.word	0x00000088


	//----- nvinfo : EIATTR_FRAME_SIZE
	.align		4
.L_4:
        /*000c*/ 	.byte	0x04, 0x11
        /*000e*/ 	.short	(.L_6 - .L_5)
	.align		4
.L_5:
        /*0010*/ 	.word	index@($__internal_2_$__cuda_sm10x_tcgen05_guardrail_trap_unallocated_columns_being_dealloced)
        /*0014*/ 	.word	0x00000000


	//----- nvinfo : EIATTR_FRAME_SIZE
	.align		4
.L_6:
        /*0018*/ 	.byte	0x04, 0x11
        /*001a*/ 	.short	(.L_8 - .L_7)
	.align		4
.L_7:
        /*001c*/ 	.word	index@($__internal_1_$__cuda_sm10x_tcgen05_guardrail_trap_phase_invalid_during_alloc)
        /*0020*/ 	.word	0x00000000


	//----- nvinfo : EIATTR_FRAME_SIZE
	.align		4
.L_8:
        /*0024*/ 	.byte	0x04, 0x11
        /*0026*/ 	.short	(.L_10 - .L_9)
	.align		4
.L_9:
        /*0028*/ 	.word	index@($__internal_0_$__cuda_sm10x_tcgen05_guardrail_trap_col_being_dealloced_not_returned_by_alloc)
        /*002c*/ 	.word	0x00000000


	//----- nvinfo : EIATTR_FRAME_SIZE
	.align		4
.L_10:
        /*0030*/ 	.byte	0x04, 0x11
        /*0032*/ 	.short	(.L_12 - .L_11)
	.align		4
.L_11:
        /*0034*/ 	.word	index@(gluon_tcgen05)
        /*0038*/ 	.word	0x00000000


	//----- nvinfo : EIATTR_MIN_STACK_SIZE
	.align		4
.L_12:
        /*003c*/ 	.byte	0x04, 0x12
        /*003e*/ 	.short	(.L_14 - .L_13)
	.align		4
.L_13:
        /*0040*/ 	.word	index@(gluon_tcgen05)
        /*0044*/ 	.word	0x00000000
.L_14:


//--------------------- .nv.info.gluon_tcgen05    --------------------------
	.section	.nv.info.gluon_tcgen05,"",@"SHT_CUDA_INFO"
	.sectionflags	@""
	.align	4


	//----- nvinfo : EIATTR_CUDA_API_VERSION
	.align		4
        /*0000*/ 	.byte	0x04, 0x37
        /*0002*/ 	.short	(.L_16 - .L_15)
.L_15:
        /*0004*/ 	.word	0x00000081


	//----- nvinfo : EIATTR_KPARAM_INFO
	.align		4
.L_16:
        /*0008*/ 	.byte	0x04, 0x17
        /*000a*/ 	.short	(.L_18 - .L_17)
.L_17:
        /*000c*/ 	.word	0x00000000
        /*0010*/ 	.short	0x000a
        /*0012*/ 	.short	0x0048
        /*0014*/ 	.byte	0x00, 0xf4, 0x21, 0x00


	//----- nvinfo : EIATTR_KPARAM_INFO
	.align		4
.L_18:
        /*0018*/ 	.byte	0x04, 0x17
        /*001a*/ 	.short	(.L_20 - .L_19)
.L_19:
        /*001c*/ 	.word	0x00000000
        /*0020*/ 	.short	0x0009
        /*0022*/ 	.short	0x0040
        /*0024*/ 	.byte	0x00, 0xf4, 0x21, 0x00


	//----- nvinfo : EIATTR_KPARAM_INFO
	.align		4
.L_20:
        /*0028*/ 	.byte	0x04, 0x17
        /*002a*/ 	.short	(.L_22 - .L_21)
.L_21:
        /*002c*/ 	.word	0x00000000
        /*0030*/ 	.short	0x0008
        /*0032*/ 	.short	0x0038
        /*0034*/ 	.byte	0x00, 0xf0, 0x21, 0x00


	//----- nvinfo : EIATTR_KPARAM_INFO
	.align		4
.L_22:
        /*0038*/ 	.byte	0x04, 0x17
        /*003a*/ 	.short	(.L_24 - .L_23)
.L_23:
        /*003c*/ 	.word	0x00000000
        /*0040*/ 	.short	0x0007
        /*0042*/ 	.short	0x0030
        /*0044*/ 	.byte	0x00, 0xf0, 0x21, 0x00


	//----- nvinfo : EIATTR_KPARAM_INFO
	.align		4
.L_24:
        /*0048*/ 	.byte	0x04, 0x17
        /*004a*/ 	.short	(.L_26 - .L_25)
.L_25:
        /*004c*/ 	.word	0x00000000
        /*0050*/ 	.short	0x0006
        /*0052*/ 	.short	0x0028
        /*0054*/ 	.byte	0x00, 0xf0, 0x21, 0x00


	//----- nvinfo : EIATTR_KPARAM_INFO
	.align		4
.L_26:
        /*0058*/ 	.byte	0x04, 0x17
        /*005a*/ 	.short	(.L_28 - .L_27)
.L_27:
        /*005c*/ 	.word	0x00000000
        /*0060*/ 	.short	0x0005
        /*0062*/ 	.short	0x0020
        /*0064*/ 	.byte	0x00, 0xf0, 0x11, 0x00


	//----- nvinfo : EIATTR_KPARAM_INFO
	.align		4
.L_28:
        /*0068*/ 	.byte	0x04, 0x17
        /*006a*/ 	.short	(.L_30 - .L_29)
.L_29:
        /*006c*/ 	.word	0x00000000
        /*0070*/ 	.short	0x0004
        /*0072*/ 	.short	0x001c
        /*0074*/ 	.byte	0x00, 0xf0, 0x11, 0x00


	//----- nvinfo : EIATTR_KPARAM_INFO
	.align		4
.L_30:
        /*0078*/ 	.byte	0x04, 0x17
        /*007a*/ 	.short	(.L_32 - .L_31)
.L_31:
        /*007c*/ 	.word	0x00000000
        /*0080*/ 	.short	0x0003
        /*0082*/ 	.short	0x0018
        /*0084*/ 	.byte	0x00, 0xf0, 0x11, 0x00


	//----- nvinfo : EIATTR_KPARAM_INFO
	.align		4
.L_32:
        /*0088*/ 	.byte	0x04, 0x17
        /*008a*/ 	.short	(.L_34 - .L_33)
.L_33:
        /*008c*/ 	.word	0x00000000
        /*0090*/ 	.short	0x0002
        /*0092*/ 	.short	0x0010
        /*0094*/ 	.byte	0x00, 0xf4, 0x21, 0x00


	//----- nvinfo : EIATTR_KPARAM_INFO
	.align		4
.L_34:
        /*0098*/ 	.byte	0x04, 0x17
        /*009a*/ 	.short	(.L_36 - .L_35)
.L_35:
        /*009c*/ 	.word	0x00000000
        /*00a0*/ 	.short	0x0001
        /*00a2*/ 	.short	0x0008
        /*00a4*/ 	.byte	0x00, 0xf4, 0x21, 0x00


	//----- nvinfo : EIATTR_KPARAM_INFO
	.align		4
.L_36:
        /*00a8*/ 	.byte	0x04, 0x17
        /*00aa*/ 	.short	(.L_38 - .L_37)
.L_37:
        /*00ac*/ 	.word	0x00000000
        /*00b0*/ 	.short	0x0000
        /*00b2*/ 	.short	0x0000
        /*00b4*/ 	.byte	0x00, 0xf4, 0x21, 0x00


	//----- nvinfo : EIATTR_AT_ENTRY_FRAGMENTS
	.align		4
.L_38:
        /*00b8*/ 	.byte	0x04, 0x4f
        /*00ba*/ 	.short	(.L_40 - .L_39)


	//   ....[0]....
.L_39:
        /*00bc*/ 	.word	0x00000004


	//----- nvinfo : EIATTR_RESERVED_SMEM_USED
	.align		4
.L_40:
        /*00c0*/ 	.byte	0x01, 0x41
	.zero		2


	//----- nvinfo : EIATTR_SPARSE_MMA_MASK
	.align		4
        /*00c4*/ 	.byte	0x03, 0x50
        /*00c6*/ 	.short	0x0000


	//----- nvinfo : EIATTR_TCGEN05_1CTA_USED
	.align		4
        /*00c8*/ 	.byte	0x01, 0x51
	.zero		2


	//----- nvinfo : EIATTR_MAXREG_COUNT
	.align		4
        /*00cc*/ 	.byte	0x03, 0x1b
        /*00ce*/ 	.short	0x00ff


	//----- nvinfo : EIATTR_NUM_BARRIERS
	.align		4
        /*00d0*/ 	.byte	0x02, 0x4c
        /*00d2*/ 	.byte	0x01
	.zero		1


	//----- nvinfo : EIATTR_INT_WARP_WIDE_INSTR_OFFSETS
	.align		4
        /*00d4*/ 	.byte	0x04, 0x31
        /*00d6*/ 	.short	(.L_42 - .L_41)


	//   ....[0]....
.L_41:
        /*00d8*/ 	.word	0x00001620


	//   ....[1]....
        /*00dc*/ 	.word	0x00001640


	//   ....[2]....
        /*00e0*/ 	.word	0x000016c0


	//   ....[3]....
        /*00e4*/ 	.word	0x00001ab0


	//   ....[4]....
        /*00e8*/ 	.word	0x00001ac0


	//   ....[5]....
        /*00ec*/ 	.word	0x00001b20


	//   ....[6]....
        /*00f0*/ 	.word	0x00001b30


	//   ....[7]....
        /*00f4*/ 	.word	0x00001e10


	//   ....[8]....
        /*00f8*/ 	.word	0x00001e20


	//   ....[9]....
        /*00fc*/ 	.word	0x00001fb0


	//   ....[10]....
        /*0100*/ 	.word	0x00001fe0


	//   ....[11]....
        /*0104*/ 	.word	0x00002000


	//   ....[12]....
        /*0108*/ 	.word	0x00002040


	//   ....[13]....
        /*010c*/ 	.word	0x00002350


	//   ....[14]....
        /*0110*/ 	.word	0x00002360


	//   ....[15]....
        /*0114*/ 	.word	0x00002730


	//   ....[16]....
        /*0118*/ 	.word	0x00002740


	//   ....[17]....
        /*011c*/ 	.word	0x00002e30


	//   ....[18]....
        /*0120*/ 	.word	0x00002e80


	//----- nvinfo : EIATTR_COOP_GROUP_MASK_REGIDS
	.align		4
.L_42:
        /*0124*/ 	.byte	0x04, 0x29
        /*0126*/ 	.short	(.L_44 - .L_43)


	//   ....[0]....
.L_43:
        /*0128*/ 	.word	0xffffffff


	//   ....[1]....
        /*012c*/ 	.word	0xffffffff


	//   ....[2]....
        /*0130*/ 	.word	0xffffffff


	//   ....[3]....
        /*0134*/ 	.word	0xffffffff


	//   ....[4]....
        /*0138*/ 	.word	0xffffffff


	//   ....[5]....
        /*013c*/ 	.word	0xffffffff


	//   ....[6]....
        /*0140*/ 	.word	0xffffffff


	//   ....[7]....
        /*0144*/ 	.word	0xffffffff


	//   ....[8]....
        /*0148*/ 	.word	0xffffffff


	//   ....[9]....
        /*014c*/ 	.word	0xffffffff


	//----- nvinfo : EIATTR_COOP_GROUP_INSTR_OFFSETS
	.align		4
.L_44:
        /*0150*/ 	.byte	0x04, 0x28
        /*0152*/ 	.short	(.L_46 - .L_45)


	//   ....[0]....
.L_45:
        /*0154*/ 	.word	0x00000050


	//   ....[1]....
        /*0158*/ 	.word	0x00000310


	//   ....[2]....
        /*015c*/ 	.word	0x000004f0


	//   ....[3]....
        /*0160*/ 	.word	0x000009a0


	//   ....[4]....
        /*0164*/ 	.word	0x00000ae0


	//   ....[5]....
        /*0168*/ 	.word	0x00000f50


	//   ....[6]....
        /*016c*/ 	.word	0x00001090


	//   ....[7]....
        /*0170*/ 	.word	0x000014e0


	//   ....[8]....
        /*0174*/ 	.word	0x00002cc0


	//   ....[9]....
        /*0178*/ 	.word	0x00002f30


	//----- nvinfo : EIATTR_VRC_CTA_INIT_COUNT
	.align		4
.L_46:
        /*017c*/ 	.byte	0x02, 0x4a
        /*017e*/ 	.byte	0x80
	.zero		1


	//----- nvinfo : EIATTR_MBARRIER_INSTR_OFFSETS
	.align		4
        /*0180*/ 	.byte	0x04, 0x39
        /*0182*/ 	.short	(.L_48 - .L_47)


	//   ....[0]....
.L_47:
        /*0184*/ 	.word	0x000016e0
        /*0188*/ 	.word	0x000000ff
        /*018c*/ 	.word	0x00028000
        /*0190*/ 	.short	0x0100
        /*0192*/ 	.byte	0x08
	.zero		1


	//   ....[1]....
        /*0194*/ 	.word	0x000016f0
        /*0198*/ 	.word	0x000000ff
        /*019c*/ 	.word	0x00028020
        /*01a0*/ 	.short	0x0100
        /*01a2*/ 	.byte	0x08
	.zero		1


	//   ....[2]....
        /*01a4*/ 	.word	0x000017a0
        /*01a8*/ 	.word	0x000000ff
        /*01ac*/ 	.word	0x00028008
        /*01b0*/ 	.short	0x0100
        /*01b2*/ 	.byte	0x08
	.zero		1


	//   ....[3]....
        /*01b4*/ 	.word	0x000017b0
        /*01b8*/ 	.word	0x000000ff
        /*01bc*/ 	.word	0x00028028
        /*01c0*/ 	.short	0x0100
        /*01c2*/ 	.byte	0x08
	.zero		1


	//   ....[4]....
        /*01c4*/ 	.word	0x00001890
        /*01c8*/ 	.word	0x000000ff
        /*01cc*/ 	.word	0x00028010
        /*01d0*/ 	.short	0x0100
        /*01d2*/ 	.byte	0x08
	.zero		1


	//   ....[5]....
        /*01d4*/ 	.word	0x000018a0
        /*01d8*/ 	.word	0x000000ff
        /*01dc*/ 	.word	0x00028030
        /*01e0*/ 	.short	0x0100
        /*01e2*/ 	.byte	0x08
	.zero		1


	//   ....[6]....
        /*01e4*/ 	.word	0x000019b0
        /*01e8*/ 	.word	0x000000ff
        /*01ec*/ 	.word	0x00028018
        /*01f0*/ 	.short	0x0100
        /*01f2*/ 	.byte	0x08
	.zero		1


	//   ....[7]....
        /*01f4*/ 	.word	0x000019c0
        /*01f8*/ 	.word	0x000000ff
        /*01fc*/ 	.word	0x00028038
        /*0200*/ 	.short	0x0100
        /*0202*/ 	.byte	0x08
	.zero		1


	//   ....[8]....
        /*0204*/ 	.word	0x00001bc0
        /*0208*/ 	.word	0x000000ff
        /*020c*/ 	.word	0x00028000
        /*0210*/ 	.short	0x010a
        /*0212*/ 	.byte	0x08
	.zero		1


	//   ....[9]....
        /*0214*/ 	.word	0x00001e70
        /*0218*/ 	.word	0x000000ff
        /*021c*/ 	.word	0x00028020
        /*0220*/ 	.short	0x010a
        /*0222*/ 	.byte	0x08
	.zero		1


	//   ....[10]....
        /*0224*/ 	.word	0x000020c0
        /*0228*/ 	.word	0x000000ff
        /*022c*/ 	.word	0x00028000
        /*0230*/ 	.short	0x010a
        /*0232*/ 	.byte	0x11
	.zero		1


	//   ....[11]....
        /*0234*/ 	.word	0x000023a0
        /*0238*/ 	.word	0x000000ff
        /*023c*/ 	.word	0x00028020
        /*0240*/ 	.short	0x010a
        /*0242*/ 	.byte	0x11
	.zero		1


	//   ....[12]....
        /*0244*/ 	.word	0x00002470
        /*0248*/ 	.word	0x000000ff
        /*024c*/ 	.word	0x00028000
        /*0250*/ 	.short	0x0108
        /*0252*/ 	.byte	0x08
	.zero		1


	//   ....[13]....
        /*0254*/ 	.word	0x00002480
        /*0258*/ 	.word	0x000000ff
        /*025c*/ 	.word	0x00028020
        /*0260*/ 	.short	0x0108
        /*0262*/ 	.byte	0x08
	.zero		1


	//   ....[14]....
        /*0264*/ 	.word	0x000024d0
        /*0268*/ 	.word	0x000000ff
        /*026c*/ 	.word	0x00028008
        /*0270*/ 	.short	0x0108
        /*0272*/ 	.byte	0x08
	.zero		1


	//   ....[15]....
        /*0274*/ 	.word	0x000024e0
        /*0278*/ 	.word	0x000000ff
        /*027c*/ 	.word	0x00028028
        /*0280*/ 	.short	0x0108
        /*0282*/ 	.byte	0x08
	.zero		1


	//   ....[16]....
        /*0284*/ 	.word	0x00002530
        /*0288*/ 	.word	0x000000ff
        /*028c*/ 	.word	0x00028010
        /*0290*/ 	.short	0x0108
        /*0292*/ 	.byte	0x08
	.zero		1


	//   ....[17]....
        /*0294*/ 	.word	0x00002540
        /*0298*/ 	.word	0x000000ff
        /*029c*/ 	.word	0x00028030
        /*02a0*/ 	.short	0x0108
        /*02a2*/ 	.byte	0x08
	.zero		1


	//   ....[18]....
        /*02a4*/ 	.word	0x00002590
        /*02a8*/ 	.word	0x000000ff
        /*02ac*/ 	.word	0x00028018
        /*02b0*/ 	.short	0x0108
        /*02b2*/ 	.byte	0x08
	.zero		1


	//   ....[19]....
        /*02b4*/ 	.word	0x000025a0
        /*02b8*/ 	.word	0x000000ff
        /*02bc*/ 	.word	0x00028038
        /*02c0*/ 	.short	0x0108
        /*02c2*/ 	.byte	0x08
	.zero		1


	//   ....[20]....
        /*02c4*/ 	.word	0x00002f50
        /*02c8*/ 	.word	0x000000ff
        /*02cc*/ 	.word	0x00028000
        /*02d0*/ 	.short	0x010a
        /*02d2*/ 	.byte	0x08
	.zero		1


	//   ....[21]....
        /*02d4*/ 	.word	0x00002f80
        /*02d8*/ 	.word	0x000000ff
        /*02dc*/ 	.word	0x00028020
        /*02e0*/ 	.short	0x010a
        /*02e2*/ 	.byte	0x08
	.zero		1


	//   ....[22]....
        /*02e4*/ 	.word	0x00002fb0
        /*02e8*/ 	.word	0x000000ff
        /*02ec*/ 	.word	0x00028000
        /*02f0*/ 	.short	0x010a
        /*02f2*/ 	.byte	0x11
	.zero		1


	//   ....[23]....
        /*02f4*/ 	.word	0x00002fe0
        /*02f8*/ 	.word	0x000000ff
        /*02fc*/ 	.word	0x00028020
        /*0300*/ 	.short	0x010a
        /*0302*/ 	.byte	0x11
	.zero		1


	//----- nvinfo : EIATTR_NUM_MBARRIERS
	.align		4
.L_48:
        /*0304*/ 	.byte	0x03, 0x38
        /*0306*/ 	.short	0x0008


	//----- nvinfo : EIATTR_EXIT_INSTR_OFFSETS
	.align		4
        /*0308*/ 	.byte	0x04, 0x1c
        /*030a*/ 	.short	(.L_50 - .L_49)


	//   ....[0]....
.L_49:
        /*030c*/ 	.word	0x00002f40


	//----- nvinfo : EIATTR_REQNTID
	.align		4
.L_50:
        /*0310*/ 	.byte	0x04, 0x10
        /*0312*/ 	.short	(.L_52 - .L_51)
.L_51:
        /*0314*/ 	.word	0x00000080
        /*0318*/ 	.word	0x00000001
        /*031c*/ 	.word	0x00000001


	//----- nvinfo : EIATTR_CRS_STACK_SIZE
	.align		4
.L_52:
        /*0320*/ 	.byte	0x04, 0x1e
        /*0322*/ 	.short	(.L_54 - .L_53)
.L_53:
        /*0324*/ 	.word	0x00000000


	//----- nvinfo : EIATTR_CBANK_PARAM_SIZE
	.align		4
.L_54:
        /*0328*/ 	.byte	0x03, 0x19
        /*032a*/ 	.short	0x0050


	//----- nvinfo : EIATTR_PARAM_CBANK
	.align		4
        /*032c*/ 	.byte	0x04, 0x0a
        /*032e*/ 	.short	(.L_56 - .L_55)
	.align		4
.L_55:
        /*0330*/ 	.word	index@(.nv.constant0.gluon_tcgen05)
        /*0334*/ 	.short	0x0380
        /*0336*/ 	.short	0x0050


	//----- nvinfo : EIATTR_SW_WAR
	.align		4
.L_56:
        /*0338*/ 	.byte	0x04, 0x36
        /*033a*/ 	.short	(.L_58 - .L_57)
.L_57:
        /*033c*/ 	.word	0x00000008
.L_58:


//--------------------- .nv.compat                --------------------------
	.section	.nv.compat,"",@"SHT_CUDA_COMPAT_INFO"
	.align	4
        /*0000*/ 	.byte	0x02, 0x02, 0x02, 0x00, 0x02, 0x05, 0x05, 0x00, 0x02, 0x03, 0x03, 0x00, 0x02, 0x06, 0x01, 0x00


//--------------------- .nv.callgraph             --------------------------
	.section	.nv.callgraph,"",@"SHT_CUDA_CALLGRAPH"
	.align	4
	.sectionentsize	8
	.align		4
        /*0000*/ 	.word	0x00000000
	.align		4
        /*0004*/ 	.word	0xffffffff
	.align		4
        /*0008*/ 	.word	0x00000000
	.align		4
        /*000c*/ 	.word	0xfffffffe
	.align		4
        /*0010*/ 	.word	0x00000000
	.align		4
        /*0014*/ 	.word	0xfffffffd
	.align		4
        /*0018*/ 	.word	0x00000000
	.align		4
        /*001c*/ 	.word	0xfffffffc


//--------------------- .text.gluon_tcgen05       --------------------------
	.section	.text.gluon_tcgen05,"ax",@progbits
	.align	128
        .global         gluon_tcgen05
        .type           gluon_tcgen05,@function
        .size           gluon_tcgen05,(.L_x_85 - gluon_tcgen05)
        .other          gluon_tcgen05,@"STO_CUDA_ENTRY STV_DEFAULT"
gluon_tcgen05:
.text.gluon_tcgen05:
[----:B------:R-:W1:Y:S01]  /*0000*/  LDC R1, c[0x0][0x37c] ;  /* 0x0000df00ff017b82 */ /* 0x000e620000000800 */
[----:B------:R-:W2:Y:S02]  /*0010*/  S2R R0, SR_TID.X ;  /* 0x0000000000007919 */ /* 0x000ea40000002100 */
[----:B--2---:R-:W-:-:S13]  /*0020*/  ISETP.GE.U32.AND P2, PT, R0, 0x20, PT ;  /* 0x000000200000780c */ /* 0x004fda0003f46070 */
[----:B------:R-:W-:Y:S05]  /*0030*/  @P2 BRA `(.L_x_0) ;  /* 0x0000000000b82947 */ /* 0x000fea0003800000 */
[----:B------:R-:W2:Y:S01]  /*0040*/  S2UR UR6, SR_CgaCtaId ;  /* 0x00000000000679c3 */ /* 0x000ea20000008800 */
[----:B------:R-:W-:Y:S01]  /*0050*/  NOP ;  /* 0x0000000000007918 */ /* 0x000fe20000000000 */
[----:B------:R-:W-:Y:S02]  /*0060*/  UMOV UR4, 0x40 ;  /* 0x0000004000047882 */ /* 0x000fe40000000000 */
[----:B--2---:R-:W-:-:S09]  /*0070*/  ULEA UR4, UR6, UR4, 0x18 ;  /* 0x0000000406047291 */ /* 0x004fd2000f8ec0ff */
[----:B------:R-:W2:Y:S01]  /*0080*/  LDS.U8 R2, [UR4] ;  /* 0x00000004ff027984 */ /* 0x000ea20008000000 */
[----:B------:R-:W-:Y:S02]  /*0090*/  UMOV UR4, 0x400 ;  /* 0x0000040000047882 */ /* 0x000fe40000000000 */
[----:B------:R-:W-:Y:S01]  /*00a0*/  ULEA UR4, UR6, UR4, 0x18 ;  /* 0x0000000406047291 */ /* 0x000fe2000f8ec0ff */
[----:B--2---:R-:W-:-:S13]  /*00b0*/  ISETP.NE.AND P0, PT, R2, RZ, PT ;  /* 0x000000ff0200720c */ /* 0x004fda0003f05270 */
[----:B------:R-:W-:Y:S05]  /*00c0*/  @P0 BRA `(.L_x_1) ;  /* 0x00000000007c0947 */ /* 0x000fea0003800000 */
[----:B------:R-:W-:-:S13]  /*00d0*/  ELECT P0, URZ, PT ;  /* 0x0000000000ff782f */ /* 0x000fda0003800000 */
[----:B------:R-:W-:Y:S05]  /*00e0*/  @!P0 BRA `(.L_x_2) ;  /* 0x0000000000848947 */ /* 0x000fea0003800000 */
[----:B------:R-:W-:Y:S01]  /*00f0*/  UMOV UR5, 0x8 ;  /* 0x0000000800057882 */ /* 0x000fe20000000000 */
[----:B------:R-:W-:Y:S02]  /*0100*/  IMAD.MOV.U32 R5, RZ, RZ, 0x1 ;  /* 0x00000001ff057424 */ /* 0x000fe400078e00ff */
[----:B------:R-:W-:Y:S02]  /*0110*/  IMAD.MOV.U32 R3, RZ, RZ, 0xff ;  /* 0x000000ffff037424 */ /* 0x000fe400078e00ff */
[----:B------:R-:W-:Y:S04]  /*0120*/  DEPBAR.LE SB2, 0x36 ;  /* 0x0000ad800000791a */ /* 0x000fe80000000000 */
[----:B------:R-:W2:Y:S02]  /*0130*/  UTCATOMSWS.FIND_AND_SET.ALIGN UP0, UR5, UR5 ;  /* 0x00000005000575e3 */ /* 0x000ea40008000800 */
[----:B--2---:R-:W-:-:S04]  /*0140*/  PLOP3.LUT P0, PT, PT, PT, UP0, 0x80, 0x8 ;  /* 0x000000000008781c */ /* 0x004fc80003f0f008 */
[----:B------:R-:W-:-:S04]  /*0150*/  SEL R2, RZ, 0xffffffff, !P0 ;  /* 0xffffffffff027807 */ /* 0x000fc80004000000 */
[----:B------:R-:W-:Y:S01]  /*0160*/  ISETP.NE.AND P0, PT, R2, RZ, PT ;  /* 0x000000ff0200720c */ /* 0x000fe20003f05270 */
[----:B------:R-:W-:-:S12]  /*0170*/  IMAD.U32 R2, RZ, RZ, UR5 ;  /* 0x00000005ff027e24 */ /* 0x000fd8000f8e00ff */
[----:B------:R-:W-:Y:S05]  /*0180*/  @P0 BRA `(.L_x_3) ;  /* 0x0000000000240947 */ /* 0x000fea0003800000 */
.L_x_4:
[----:B------:R-:W-:Y:S05]  /*0190*/  NANOSLEEP 0x64 ;  /* 0x000000640000795d */ /* 0x000fea0003800000 */
[----:B------:R-:W-:-:S05]  /*01a0*/  UMOV UR5, 0x8 ;  /* 0x0000000800057882 */ /* 0x000fca0000000000 */
[----:B------:R-:W-:Y:S04]  /*01b0*/  DEPBAR.LE SB2, 0x36 ;  /* 0x0000ad800000791a */ /* 0x000fe80000000000 */
[----:B------:R-:W2:Y:S02]  /*01c0*/  UTCATOMSWS.FIND_AND_SET.ALIGN UP0, UR5, UR5 ;  /* 0x00000005000575e3 */ /* 0x000ea40008000800 */
[----:B--2---:R-:W-:-:S04]  /*01d0*/  PLOP3.LUT P0, PT, PT, PT, UP0, 0x80, 0x8 ;  /* 0x000000000008781c */ /* 0x004fc80003f0f008 */
[----:B------:R-:W-:-:S04]  /*01e0*/  SEL R2, RZ, 0xffffffff, !P0 ;  /* 0xffffffffff027807 */ /* 0x000fc80004000000 */
[----:B------:R-:W-:Y:S01]  /*01f0*/  ISETP.NE.AND P0, PT, R2, RZ, PT ;  /* 0x000000ff0200720c */ /* 0x000fe20003f05270 */
[----:B------:R-:W-:-:S12]  /*0200*/  IMAD.U32 R2, RZ, RZ, UR5 ;  /* 0x00000005ff027e24 */ /* 0x000fd8000f8e00ff */
[----:B------:R-:W-:Y:S05]  /*0210*/  @!P0 BRA `(.L_x_4) ;  /* 0xfffffffc00dc8947 */ /* 0x000fea000383ffff */
.L_x_3:
[C---:B------:R-:W-:Y:S01]  /*0220*/  VIADD R4, R2.reuse, 0x10 ;  /* 0x0000001002047836 */ /* 0x040fe20000000000 */
[----:B------:R-:W-:Y:S01]  /*0230*/  UMOV UR5, 0x50 ;  /* 0x0000005000057882 */ /* 0x000fe20000000000 */
[----:B------:R-:W-:Y:S01]  /*0240*/  SHF.L.U32 R3, R3, R2, RZ ;  /* 0x0000000203037219 */ /* 0x000fe200000006ff */
[----:B------:R-:W-:Y:S01]  /*0250*/  ULEA UR5, UR6, UR5, 0x18 ;  /* 0x0000000506057291 */ /* 0x000fe2000f8ec0ff */
[----:B------:R-:W-:Y:S01]  /*0260*/  IMAD.SHL.U32 R2, R2, 0x20, RZ ;  /* 0x0000002002027824 */ /* 0x000fe200078e00ff */
[----:B------:R-:W-:-:S04]  /*0270*/  SHF.L.U32 R4, R5, R4, RZ ;  /* 0x0000000405047219 */ /* 0x000fc800000006ff */
[----:B------:R-:W-:-:S05]  /*0280*/  LOP3.LUT R3, R4, R3, RZ, 0xfc, !PT ;  /* 0x0000000304037212 */ /* 0x000fca00078efcff */
[----:B------:R2:W-:Y:S04]  /*0290*/  ATOMS.OR RZ, [UR5], R3 ;  /* 0x00000003ffff798c */ /* 0x0005e8000b000005 */
[----:B------:R2:W-:Y:S01]  /*02a0*/  STS [UR4], R2 ;  /* 0x00000002ff007988 */ /* 0x0005e20008000804 */
[----:B------:R-:W-:Y:S05]  /*02b0*/  BRA `(.L_x_2) ;  /* 0x0000000000107947 */ /* 0x000fea0003800000 */
.L_x_1:
[----:B------:R-:W-:Y:S01]  /*02c0*/  IMAD.MOV.U32 R3, RZ, RZ, -0x1 ;  /* 0xffffffffff037424 */ /* 0x000fe200078e00ff */
[----:B------:R-:W-:-:S04]  /*02d0*/  MOV R2, 0x300 ;  /* 0x0000030000027802 */ /* 0x000fc80000000f00 */
[----:B------:R2:W-:Y:S03]  /*02e0*/  STS [UR4], R3 ;  /* 0x00000003ff007988 */ /* 0x0005e60008000804 */
[----:B-12---:R-:W-:Y:S05]  /*02f0*/  CALL.REL.NOINC `($__internal_1_$__cuda_sm10x_tcgen05_guardrail_trap_phase_invalid_during_alloc) ;  /* 0x0000002c00507944 */ /* 0x006fea0003c00000 */
.L_x_2:
[----:B------:R-:W-:Y:S05]  /*0300*/  WARPSYNC.ALL ;  /* 0x0000000000007948 */ /* 0x000fea0003800000 */
[----:B------:R-:W-:Y:S01]  /*0310*/  NOP ;  /* 0x0000000000007918 */ /* 0x000fe20000000000 */
.L_x_0:
[----:B------:R-:W3:Y:S08]  /*0320*/  S2UR UR4, SR_CgaCtaId ;  /* 0x00000000000479c3 */ /* 0x000ef00000008800 */
[----:B------:R-:W-:Y:S01]  /*0330*/  BAR.SYNC.DEFER_BLOCKING 0x0 ;  /* 0x0000000000007b1d */ /* 0x000fe20000010000 */
[----:B------:R-:W-:-:S05]  /*0340*/  LOP3.LUT R132, R0, 0x7f, RZ, 0xc0, !PT ;  /* 0x0000007f00847812 */ /* 0x000fca00078ec0ff */
[----:B------:R-:W-:Y:S02]  /*0350*/  UMOV UR8, 0x400 ;  /* 0x0000040000087882 */ /* 0x000fe40000000000 */
[----:B------:R-:W4:Y:S08]  /*0360*/  LDC R10, c[0x0][0x3a0] ;  /* 0x0000e800ff0a7b82 */ /* 0x000f300000000800 */
[----:B------:R-:W5:Y:S01]  /*0370*/  S2UR UR12, SR_CTAID.Y ;  /* 0x00000000000c79c3 */ /* 0x000f620000002600 */
[----:B---3--:R-:W-:-:S09]  /*0380*/  ULEA UR8, UR4, UR8, 0x18 ;  /* 0x0000000804087291 */ /* 0x008fd2000f8ec0ff */
[----:B--2---:R-:W2:Y:S01]  /*0390*/  LDS R3, [UR8] ;  /* 0x00000008ff037984 */ /* 0x004ea20008000800 */
[----:B------:R-:W-:Y:S06]  /*03a0*/  BAR.SYNC.DEFER_BLOCKING 0x0 ;  /* 0x0000000000007b1d */ /* 0x000fec0000010000 */
[----:B------:R-:W-:Y:S05]  /*03b0*/  @P2 BRA `(.L_x_5) ;  /* 0x0000000000182947 */ /* 0x000fea0003800000 */
[----:B------:R-:W-:Y:S01]  /*03c0*/  ELECT P0, URZ, PT ;  /* 0x0000000000ff782f */ /* 0x000fe20003800000 */
[----:B------:R-:W-:Y:S01]  /*03d0*/  IMAD.MOV.U32 R2, RZ, RZ, 0x1 ;  /* 0x00000001ff027424 */ /* 0x000fe200078e00ff */
[----:B------:R-:W-:Y:S01]  /*03e0*/  UMOV UR5, 0x40 ;  /* 0x0000004000057882 */ /* 0x000fe20000000000 */
[----:B------:R-:W-:Y:S01]  /*03f0*/  UVIRTCOUNT.DEALLOC.SMPOOL 0x80 ;  /* 0x000000800000784c */ /* 0x000fe20000000000 */
[----:B------:R-:W-:-:S09]  /*0400*/  ULEA UR5, UR4, UR5, 0x18 ;  /* 0x0000000504057291 */ /* 0x000fd2000f8ec0ff */
[----:B------:R3:W-:Y:S03]  /*0410*/  @P0 STS.U8 [UR5], R2 ;  /* 0x00000002ff000988 */ /* 0x0007e60008000005 */
.L_x_5:
[----:B------:R-:W3:Y:S01]  /*0420*/  S2UR UR4, SR_CTAID.Z ;  /* 0x00000000000479c3 */ /* 0x000ee20000002700 */
[----:B------:R-:W5:Y:S01]  /*0430*/  LDCU UR5, c[0x0][0x370] ;  /* 0x00006e00ff0577ac */ /* 0x000f620008000800 */
[----:B------:R-:W-:Y:S01]  /*0440*/  ISETP.GE.U32.AND P0, PT, R132, 0x20, PT ;  /* 0x000000208400780c */ /* 0x000fe20003f06070 */
[----:B----4-:R-:W-:Y:S01]  /*0450*/  VIADD R5, R10, 0xffffffff ;  /* 0xffffffff0a057836 */ /* 0x010fe20000000000 */
[C---:B------:R-:W-:Y:S01]  /*0460*/  ISETP.NE.U32.AND P3, PT, R132.reuse, RZ, PT ;  /* 0x000000ff8400720c */ /* 0x040fe20003f65070 */
[----:B------:R-:W3:Y:S01]  /*0470*/  LDCU UR6, c[0x0][0x374] ;  /* 0x00006e80ff0677ac */ /* 0x000ee20008000800 */
[----:B------:R-:W-:Y:S01]  /*0480*/  LEA R4, R132, UR8, 0x2 ;  /* 0x0000000884047c11 */ /* 0x000fe2000f8e10ff */
[----:B------:R-:W-:Y:S01]  /*0490*/  BSSY.RECONVERGENT B0, `(.L_x_6) ;  /* 0x0000015000007945 */ /* 0x000fe20003800200 */
[----:B------:R-:W5:Y:S01]  /*04a0*/  S2UR UR13, SR_CTAID.X ;  /* 0x00000000000d79c3 */ /* 0x000f620000002500 */
[----:B------:R-:W4:Y:S01]  /*04b0*/  LDCU.64 UR10, c[0x0][0x3c0] ;  /* 0x00007800ff0a77ac */ /* 0x000f220008000a00 */
[----:B--2---:R-:W-:-:S05]  /*04c0*/  R2UR UR24, R3 ;  /* 0x00000000031872ca */ /* 0x004fca00000e0000 */
[----:B------:R2:W-:Y:S01]  /*04d0*/  @!P0 STS [R4], RZ ;  /* 0x000000ff04008388 */ /* 0x0005e20000000800 */
[----:B------:R-:W1:Y:S01]  /*04e0*/  LDC R6, c[0x0][0x398] ;  /* 0x0000e600ff067b82 */ /* 0x000e620000000800 */
[----:B------:R-:W-:Y:S02]  /*04f0*/  NOP ;  /* 0x0000000000007918 */ /* 0x000fe40000000000 */
[----:B------:R2:W-:Y:S01]  /*0500*/  @!P3 STS [UR8+0x20], R5 ;  /* 0x00002005ff00b988 */ /* 0x0005e20008000808 */
[----:B---3-5:R-:W-:-:S04]  /*0510*/  UIMAD UR4, UR4, UR6, UR12 ;  /* 0x00000006040472a4 */ /* 0x028fc8000f8e020c */
[----:B------:R-:W-:-:S04]  /*0520*/  UIMAD UR4, UR4, UR5, UR13 ;  /* 0x00000005040472a4 */ /* 0x000fc8000f8e020d */
[----:B------:R-:W-:-:S04]  /*0530*/  UIMAD UR4, UR4, 0x180, URZ ;  /* 0x00000180040478a4 */ /* 0x000fc8000f8e02ff */
[----:B----4-:R-:W-:Y:S01]  /*0540*/  UIADD3 UR20, UP0, UPT, UR4, UR10, URZ ;  /* 0x0000000a04147290 */ /* 0x010fe2000ff1e0ff */
[----:B-1----:R-:W-:-:S03]  /*0550*/  VIADD R6, R6, 0xffffffff ;  /* 0xffffffff06067836 */ /* 0x002fc60000000000 */
[----:B------:R-:W-:Y:S01]  /*0560*/  ULEA.HI.X.SX32 UR21, UR4, UR11, 0x1, UP0 ;  /* 0x0000000b04157291 */ /* 0x000fe200080f0eff */
[----:B--2---:R-:W-:Y:S11]  /*0570*/  @P3 BRA `(.L_x_7) ;  /* 0x0000000000183947 */ /* 0x004ff60003800000 */
[----:B------:R-:W1:Y:S01]  /*0580*/  LDS R2, [UR8+0x8] ;  /* 0x00000808ff027984 */ /* 0x000e620008000800 */
[----:B------:R-:W2:Y:S01]  /*0590*/  LDC.64 R8, c[0x0][0x380] ;  /* 0x0000e000ff087b82 */ /* 0x000ea20000000a00 */
[----:B------:R-:W-:Y:S02]  /*05a0*/  IMAD.MOV.U32 R3, RZ, RZ, 0x70 ;  /* 0x00000070ff037424 */ /* 0x000fe400078e00ff */
[----:B--2---:R2:W-:Y:S03]  /*05b0*/  STS.64 [UR8], R8 ;  /* 0x00000008ff007988 */ /* 0x0045e60008000a08 */
[----:B-1----:R-:W-:-:S05]  /*05c0*/  LOP3.LUT R2, R2, 0x10, R3, 0xd8, !PT ;  /* 0x0000001002027812 */ /* 0x002fca00078ed803 */
[----:B------:R2:W-:Y:S02]  /*05d0*/  STS [UR8+0x8], R2 ;  /* 0x00000802ff007988 */ /* 0x0005e40008000808 */
.L_x_7:
[----:B------:R-:W-:Y:S05]  /*05e0*/  BSYNC.RECONVERGENT B0 ;  /* 0x0000000000007941 */ /* 0x000fea0003800200 */
.L_x_6:
[----:B------:R-:W-:Y:S04]  /*05f0*/  BSSY.RECONVERGENT B0, `(.L_x_8) ;  /* 0x000000a000007945 */ /* 0x000fe80003800200 */
[----:B------:R-:W-:Y:S05]  /*0600*/  @P3 BRA `(.L_x_9) ;  /* 0x0000000000203947 */ /* 0x000fea0003800000 */
[----:B--2---:R-:W1:Y:S01]  /*0610*/  LDS R2, [UR8+0x34] ;  /* 0x00003408ff027984 */ /* 0x004e620008000800 */
[----:B------:R-:W-:Y:S02]  /*0620*/  IMAD.MOV.U32 R3, RZ, RZ, 0x7f000000 ;  /* 0x7f000000ff037424 */ /* 0x000fe400078e00ff */
[----:B------:R-:W-:Y:S01]  /*0630*/  @!P3 IMAD.MOV.U32 R7, RZ, RZ, 0x3f ;  /* 0x0000003fff07b424 */ /* 0x000fe200078e00ff */
[----:B------:R-:W2:Y:S02]  /*0640*/  @!P3 LDS R8, [UR8+0x38] ;  /* 0x00003808ff08b984 */ /* 0x000ea40008000800 */
[----:B-1----:R-:W-:Y:S02]  /*0650*/  LOP3.LUT R2, R2, 0xff000000, R3, 0xb8, !PT ;  /* 0xff00000002027812 */ /* 0x002fe400078eb803 */
[----:B--2---:R-:W-:-:S03]  /*0660*/  @!P3 LOP3.LUT R3, R8, 0xff, R7, 0xb8, !PT ;  /* 0x000000ff0803b812 */ /* 0x004fc600078eb807 */
[----:B------:R1:W-:Y:S04]  /*0670*/  STS [UR8+0x34], R2 ;  /* 0x00003402ff007988 */ /* 0x0003e80008000808 */
[----:B------:R1:W-:Y:S02]  /*0680*/  @!P3 STS [UR8+0x38], R3 ;  /* 0x00003803ff00b988 */ /* 0x0003e40008000808 */
.L_x_9:
[----:B------:R-:W-:Y:S05]  /*0690*/  BSYNC.RECONVERGENT B0 ;  /* 0x0000000000007941 */ /* 0x000fea0003800200 */
.L_x_8:
[----:B------:R-:W-:Y:S04]  /*06a0*/  BSSY.RECONVERGENT B0, `(.L_x_10) ;  /* 0x000000a000007945 */ /* 0x000fe80003800200 */
[----:B------:R-:W-:Y:S05]  /*06b0*/  @P3 BRA `(.L_x_11) ;  /* 0x0000000000203947 */ /* 0x000fea0003800000 */
[----:B-12---:R-:W1:Y:S01]  /*06c0*/  LDS R2, [UR8+0x1c] ;  /* 0x00001c08ff027984 */ /* 0x006e620008000800 */
[----:B------:R-:W2:Y:S03]  /*06d0*/  LDC.64 R8, c[0x0][0x3a8] ;  /* 0x0000ea00ff087b82 */ /* 0x000ea60000000a00 */
[----:B------:R3:W-:Y:S01]  /*06e0*/  STS [UR8+0x24], R6 ;  /* 0x00002406ff007988 */ /* 0x0007e20008000808 */
[--C-:B--2---:R-:W-:Y:S02]  /*06f0*/  SHF.R.U32.HI R7, RZ, 0x4, R9.reuse ;  /* 0x00000004ff077819 */ /* 0x104fe40000011609 */
[----:B------:R-:W-:-:S05]  /*0700*/  SHF.R.U64 R3, R8, 0x4, R9 ;  /* 0x0000000408037819 */ /* 0x000fca0000001209 */
[----:B------:R3:W-:Y:S01]  /*0710*/  STS [UR8+0xc], R3 ;  /* 0x00000c03ff007988 */ /* 0x0007e20008000808 */
[----:B-1----:R-:W-:-:S05]  /*0720*/  LOP3.LUT R2, R2, 0xf, R7, 0xb8, !PT ;  /* 0x0000000f02027812 */ /* 0x002fca00078eb807 */
[----:B------:R3:W-:Y:S02]  /*0730*/  STS [UR8+0x1c], R2 ;  /* 0x00001c02ff007988 */ /* 0x0007e40008000808 */
.L_x_11:
[----:B------:R-:W-:Y:S05]  /*0740*/  BSYNC.RECONVERGENT B0 ;  /* 0x0000000000007941 */ /* 0x000fea0003800200 */
.L_x_10:
[----:B------:R-:W-:Y:S04]  /*0750*/  BSSY.RECONVERGENT B1, `(.L_x_12) ;  /* 0x000001d000017945 */ /* 0x000fe80003800200 */
[----:B------:R-:W-:Y:S04]  /*0760*/  BSSY.RELIABLE B0, `(.L_x_13) ;  /* 0x0000018000007945 */ /* 0x000fe80003800100 */
[----:B------:R-:W-:Y:S05]  /*0770*/  @P3 BRA `(.L_x_14) ;  /* 0x00000000001c3947 */ /* 0x000fea0003800000 */
[----:B-123--:R-:W1:Y:S02]  /*0780*/  LDS R2, [UR8+0x34] ;  /* 0x00003408ff027984 */ /* 0x00ee640008000800 */
[----:B-1----:R-:W-:-:S05]  /*0790*/  LOP3.LUT R2, R2, 0x7, RZ, 0xb8, !PT ;  /* 0x0000000702027812 */ /* 0x002fca00078eb8ff */
[----:B------:R1:W-:Y:S01]  /*07a0*/  STS [UR8+0x34], R2 ;  /* 0x00003402ff007988 */ /* 0x0003e20008000808 */
[----:B------:R-:W-:Y:S05]  /*07b0*/  @P3 BRA `(.L_x_15) ;  /* 0x00000000001c3947 */ /* 0x000fea0003800000 */
[----:B-1----:R-:W1:Y:S02]  /*07c0*/  LDS R2, [UR8+0x34] ;  /* 0x00003408ff027984 */ /* 0x002e640008000800 */
[----:B-1----:R-:W-:-:S05]  /*07d0*/  LOP3.LUT R2, R2, 0x38, RZ, 0xb8, !PT ;  /* 0x0000003802027812 */ /* 0x002fca00078eb8ff */
[----:B------:R4:W-:Y:S02]  /*07e0*/  STS [UR8+0x34], R2 ;  /* 0x00003402ff007988 */ /* 0x0009e40008000808 */
.L_x_14:
[----:B------:R-:W-:Y:S05]  /*07f0*/  @P3 BRA `(.L_x_16) ;  /* 0x00000000001c3947 */ /* 0x000fea0003800000 */
[----:B-1234-:R-:W1:Y:S02]  /*0800*/  LDS R2, [UR8+0x8] ;  /* 0x00000808ff027984 */ /* 0x01ee640008000800 */
[----:B-1----:R-:W-:-:S05]  /*0810*/  LOP3.LUT R2, R2, 0x780, RZ, 0xb8, !PT ;  /* 0x0000078002027812 */ /* 0x002fca00078eb8ff */
[----:B------:R2:W-:Y:S02]  /*0820*/  STS [UR8+0x8], R2 ;  /* 0x00000802ff007988 */ /* 0x0005e40008000808 */
.L_x_15:
[----:B------:R-:W-:Y:S05]  /*0830*/  @P3 BRA `(.L_x_17) ;  /* 0x0000000000283947 */ /* 0x000fea0003800000 */
[----:B-12---:R-:W1:Y:S02]  /*0840*/  LDS R2, [UR8+0x8] ;  /* 0x00000808ff027984 */ /* 0x006e640008000800 */
[----:B-1----:R-:W-:-:S05]  /*0850*/  LOP3.LUT R2, R2, 0x1800, RZ, 0xb8, !PT ;  /* 0x0000180002027812 */ /* 0x002fca00078eb8ff */
[----:B------:R5:W-:Y:S02]  /*0860*/  STS [UR8+0x8], R2 ;  /* 0x00000802ff007988 */ /* 0x000be40008000808 */
.L_x_16:
[----:B------:R-:W-:Y:S05]  /*0870*/  @P3 BREAK.RELIABLE B0 ;  /* 0x0000000000003942 */ /* 0x000fea0003800100 */
[----:B------:R-:W-:Y:S05]  /*0880*/  @P3 BRA `(.L_x_18) ;  /* 0x0000000000243947 */ /* 0x000fea0003800000 */
[----:B-1-3--:R-:W1:Y:S01]  /*0890*/  LDS R3, [UR8+0x8] ;  /* 0x00000808ff037984 */ /* 0x00ae620008000800 */
[----:B--2-45:R-:W-:-:S05]  /*08a0*/  IMAD.MOV.U32 R2, RZ, RZ, 0x6000 ;  /* 0x00006000ff027424 */ /* 0x034fca00078e00ff */
[----:B-1----:R-:W-:-:S04]  /*08b0*/  LOP3.LUT R2, R3, 0x6000, R2, 0xd8, !PT ;  /* 0x0000600003027812 */ /* 0x002fc800078ed802 */
[----:B------:R-:W-:-:S05]  /*08c0*/  LOP3.LUT R2, R2, 0x400000, RZ, 0xb8, !PT ;  /* 0x0040000002027812 */ /* 0x000fca00078eb8ff */
[----:B------:R3:W-:Y:S02]  /*08d0*/  STS [UR8+0x8], R2 ;  /* 0x00000802ff007988 */ /* 0x0007e40008000808 */
.L_x_17:
[----:B------:R-:W-:Y:S05]  /*08e0*/  BSYNC.RELIABLE B0 ;  /* 0x0000000000007941 */ /* 0x000fea0003800100 */
.L_x_13:
[----:B-123--:R-:W1:Y:S02]  /*08f0*/  @!P3 LDS R2, [UR8+0x8] ;  /* 0x00000808ff02b984 */ /* 0x00ee640008000800 */
[----:B-1----:R-:W-:-:S05]  /*0900*/  @!P3 LOP3.LUT R2, R2, 0x8000, RZ, 0xb8, !PT ;  /* 0x000080000202b812 */ /* 0x002fca00078eb8ff */
[----:B------:R1:W-:Y:S02]  /*0910*/  @!P3 STS [UR8+0x8], R2 ;  /* 0x00000802ff00b988 */ /* 0x0003e40008000808 */
.L_x_18:
[----:B------:R-:W-:Y:S05]  /*0920*/  BSYNC.RECONVERGENT B1 ;  /* 0x0000000000017941 */ /* 0x000fea0003800200 */
.L_x_12:
[----:B------:R-:W-:Y:S05]  /*0930*/  WARPSYNC.ALL ;  /* 0x0000000000007948 */ /* 0x000fea0003800000 */
[----:B------:R-:W-:Y:S01]  /*0940*/  NOP ;  /* 0x0000000000007918 */ /* 0x000fe20000000000 */
[----:B------:R-:W1:Y:S02]  /*0950*/  LDC R7, c[0x0][0x39c] ;  /* 0x0000e700ff077b82 */ /* 0x000e640000000800 */
[----:B-1----:R-:W-:Y:S01]  /*0960*/  VIADD R7, R7, 0xffffffff ;  /* 0xffffffff07077836 */ /* 0x002fe20000000000 */
[----:B------:R-:W-:Y:S06]  /*0970*/  @P0 BRA `(.L_x_19) ;  /* 0x0000000000300947 */ /* 0x000fec0003800000 */
[----:B--2345:R-:W1:Y:S01]  /*0980*/  S2R R2, SR_LANEID ;  /* 0x0000000000027919 */ /* 0x03ce620000000000 */
[----:B------:R-:W-:Y:S05]  /*0990*/  WARPSYNC.ALL ;  /* 0x0000000000007948 */ /* 0x000fea0003800000 */
[----:B------:R-:W-:Y:S01]  /*09a0*/  NOP ;  /* 0x0000000000007918 */ /* 0x000fe20000000000 */
[----:B-1----:R-:W-:-:S05]  /*09b0*/  IMAD.SHL.U32 R8, R2, 0x4, RZ ;  /* 0x0000000402087824 */ /* 0x002fca00078e00ff */
[----:B------:R-:W1:Y:S01]  /*09c0*/  LDS R9, [R8+UR8] ;  /* 0x0000000808097984 */ /* 0x000e620008000800 */
[----:B------:R-:W-:-:S05]  /*09d0*/  IADD3 R2, P1, PT, R8, UR20, RZ ;  /* 0x0000001408027c10 */ /* 0x000fca000ff3e0ff */
[----:B------:R-:W-:-:S05]  /*09e0*/  IMAD.X R3, RZ, RZ, UR21, P1 ;  /* 0x00000015ff037e24 */ /* 0x000fca00088e06ff */
[----:B-1----:R1:W2:Y:S01]  /*09f0*/  ATOMG.E.EXCH.STRONG.GPU PT, RZ, [R2], R9 ;  /* 0x0000000902ff73a8 */ /* 0x0022a200041ee100 */
[----:B------:R-:W-:-:S04]  /*0a00*/  DEPBAR {5,4,3,2,1,0} ;  /* 0x0000003f0000791a */ /* 0x000fc80000000000 */
[----:B------:R-:W3:Y:S02]  /*0a10*/  CCTL.E.C.LDCU.IV.DEEP [UR20] ;  /* 0x0000000014007540 */ /* 0x000ee40009c08000 */
[----:B---3--:R1:W-:Y:S01]  /*0a20*/  UTMACCTL.IV [UR20] ;  /* 0x00000000140079b9 */ /* 0x0083e20008000000 */
[----:B------:R-:W-:Y:S01]  /*0a30*/  NOP ;  /* 0x0000000000007918 */ /* 0x000fe20000000000 */
.L_x_19:
[----:B------:R-:W-:Y:S05]  /*0a40*/  @P0 BRA `(.L_x_20) ;  /* 0x00000000000c0947 */ /* 0x000fea0003800000 */
[----:B------:R0:W-:Y:S01]  /*0a50*/  UTMACMDFLUSH ;  /* 0x00000000000079b7 */ /* 0x0001e20000000000 */
[----:B------:R-:W-:Y:S05]  /*0a60*/  @P0 BRA `(.L_x_20) ;  /* 0x0000000000040947 */ /* 0x000fea0003800000 */
[----:B------:R-:W-:-:S04]  /*0a70*/  DEPBAR.LE SB0, 0x0 ;  /* 0x000080000000791a */ /* 0x000fc80000000000 */
.L_x_20:
[----:B------:R-:W-:Y:S05]  /*0a80*/  WARPSYNC.ALL ;  /* 0x0000000000007948 */ /* 0x000fea0003800000 */
[----:B------:R-:W-:Y:S01]  /*0a90*/  NOP ;  /* 0x0000000000007918 */ /* 0x000fe20000000000 */
[----:B--2---:R-:W-:Y:S06]  /*0aa0*/  BAR.SYNC.DEFER_BLOCKING 0x0 ;  /* 0x0000000000007b1d */ /* 0x004fec0000010000 */
[----:B------:R-:W-:Y:S02]  /*0ab0*/  BSSY.RECONVERGENT B1, `(.L_x_21) ;  /* 0x000000b000017945 */ /* 0x000fe40003800200 */
[----:B------:R-:W-:Y:S06]  /*0ac0*/  BAR.SYNC.DEFER_BLOCKING 0x0 ;  /* 0x0000000000007b1d */ /* 0x000fec0000010000 */
[----:B------:R2:W-:Y:S01]  /*0ad0*/  @!P0 STS [R4], RZ ;  /* 0x000000ff04008388 */ /* 0x0005e20000000800 */
[----:B------:R-:W-:Y:S01]  /*0ae0*/  NOP ;  /* 0x0000000000007918 */ /* 0x000fe20000000000 */
[----:B------:R-:W-:Y:S05]  /*0af0*/  @P3 BRA `(.L_x_22) ;  /* 0x0000000000183947 */ /* 0x000fea0003800000 */
[----:B-1-345:R-:W1:Y:S01]  /*0b00*/  LDS R2, [UR8+0x8] ;  /* 0x00000808ff027984 */ /* 0x03ae620008000800 */
[----:B------:R-:W3:Y:S01]  /*0b10*/  LDC.64 R8, c[0x0][0x388] ;  /* 0x0000e200ff087b82 */ /* 0x000ee20000000a00 */
[----:B------:R-:W-:Y:S02]  /*0b20*/  IMAD.MOV.U32 R3, RZ, RZ, 0x70 ;  /* 0x00000070ff037424 */ /* 0x000fe400078e00ff */
[----:B---3--:R3:W-:Y:S03]  /*0b30*/  STS.64 [UR8], R8 ;  /* 0x00000008ff007988 */ /* 0x0087e60008000a08 */
[----:B-1----:R-:W-:-:S05]  /*0b40*/  LOP3.LUT R2, R2, 0x10, R3, 0xd8, !PT ;  /* 0x0000001002027812 */ /* 0x002fca00078ed803 */
[----:B------:R3:W-:Y:S02]  /*0b50*/  STS [UR8+0x8], R2 ;  /* 0x00000802ff007988 */ /* 0x0007e40008000808 */
.L_x_22:
[----:B-1----:R-:W-:Y:S05]  /*0b60*/  BSYNC.RECONVERGENT B1 ;  /* 0x0000000000017941 */ /* 0x002fea0003800200 */
.L_x_21:
[----:B------:R-:W-:Y:S04]  /*0b70*/  BSSY.RECONVERGENT B1, `(.L_x_23) ;  /* 0x000000a000017945 */ /* 0x000fe80003800200 */
[----:B------:R-:W-:Y:S05]  /*0b80*/  @P3 BRA `(.L_x_24) ;  /* 0x0000000000203947 */ /* 0x000fea0003800000 */
[----:B---345:R-:W1:Y:S01]  /*0b90*/  LDS R2, [UR8+0x34] ;  /* 0x00003408ff027984 */ /* 0x038e620008000800 */
[----:B------:R-:W-:Y:S02]  /*0ba0*/  IMAD.MOV.U32 R9, RZ, RZ, 0x7f000000 ;  /* 0x7f000000ff097424 */ /* 0x000fe400078e00ff */
[----:B------:R-:W-:Y:S01]  /*0bb0*/  @!P3 IMAD.MOV.U32 R3, RZ, RZ, 0x7f ;  /* 0x0000007fff03b424 */ /* 0x000fe200078e00ff */
[----:B------:R-:W3:Y:S02]  /*0bc0*/  @!P3 LDS R8, [UR8+0x38] ;  /* 0x00003808ff08b984 */ /* 0x000ee40008000800 */
[----:B-1----:R-:W-:Y:S02]  /*0bd0*/  LOP3.LUT R2, R2, 0xff000000, R9, 0xb8, !PT ;  /* 0xff00000002027812 */ /* 0x002fe400078eb809 */
[----:B---3--:R-:W-:-:S03]  /*0be0*/  @!P3 LOP3.LUT R3, R8, 0xff, R3, 0xb8, !PT ;  /* 0x000000ff0803b812 */ /* 0x008fc600078eb803 */
[----:B------:R1:W-:Y:S04]  /*0bf0*/  STS [UR8+0x34], R2 ;  /* 0x00003402ff007988 */ /* 0x0003e80008000808 */
[----:B------:R1:W-:Y:S02]  /*0c00*/  @!P3 STS [UR8+0x38], R3 ;  /* 0x00003803ff00b988 */ /* 0x0003e40008000808 */
.L_x_24:
[----:B------:R-:W-:Y:S05]  /*0c10*/  BSYNC.RECONVERGENT B1 ;  /* 0x0000000000017941 */ /* 0x000fea0003800200 */
.L_x_23:
[----:B------:R-:W-:Y:S04]  /*0c20*/  BSSY.RECONVERGENT B1, `(.L_x_25) ;  /* 0x0000004000017945 */ /* 0x000fe80003800200 */
[----:B------:R-:W-:Y:S05]  /*0c30*/  @P3 BRA `(.L_x_26) ;  /* 0x0000000000083947 */ /* 0x000fea0003800000 */
[----:B------:R1:W-:Y:S04]  /*0c40*/  STS [UR8+0x24], R5 ;  /* 0x00002405ff007988 */ /* 0x0003e80008000808 */
[----:B------:R1:W-:Y:S02]  /*0c50*/  STS [UR8+0x20], R7 ;  /* 0x00002007ff007988 */ /* 0x0003e40008000808 */
.L_x_26:
[----:B------:R-:W-:Y:S05]  /*0c60*/  BSYNC.RECONVERGENT B1 ;  /* 0x0000000000017941 */ /* 0x000fea0003800200 */
.L_x_25:
[----:B------:R-:W-:Y:S04]  /*0c70*/  BSSY.RECONVERGENT B2, `(.L_x_27) ;  /* 0x0000025000027945 */ /* 0x000fe80003800200 */
[----:B------:R-:W-:Y:S04]  /*0c80*/  BSSY.RELIABLE B1, `(.L_x_28) ;  /* 0x0000020000017945 */ /* 0x000fe80003800100 */
[----:B------:R-:W-:Y:S05]  /*0c90*/  @P3 BRA `(.L_x_29) ;  /* 0x00000000002c3947 */ /* 0x000fea0003800000 */
[----:B-1-345:R-:W1:Y:S01]  /*0ca0*/  LDS R2, [UR8+0x1c] ;  /* 0x00001c08ff027984 */ /* 0x03ae620008000800 */
[----:B------:R-:W3:Y:S02]  /*0cb0*/  LDC.64 R8, c[0x0][0x3b0] ;  /* 0x0000ec00ff087b82 */ /* 0x000ee40000000a00 */
[--C-:B---3--:R-:W-:Y:S02]  /*0cc0*/  SHF.R.U32.HI R5, RZ, 0x4, R9.reuse ;  /* 0x00000004ff057819 */ /* 0x108fe40000011609 */
[----:B------:R-:W-:-:S05]  /*0cd0*/  SHF.R.U64 R3, R8, 0x4, R9 ;  /* 0x0000000408037819 */ /* 0x000fca0000001209 */
[----:B------:R3:W-:Y:S01]  /*0ce0*/  STS [UR8+0xc], R3 ;  /* 0x00000c03ff007988 */ /* 0x0007e20008000808 */
[----:B-1----:R-:W-:-:S05]  /*0cf0*/  LOP3.LUT R2, R2, 0xf, R5, 0xb8, !PT ;  /* 0x0000000f02027812 */ /* 0x002fca00078eb805 */
[----:B------:R3:W-:Y:S01]  /*0d00*/  STS [UR8+0x1c], R2 ;  /* 0x00001c02ff007988 */ /* 0x0007e20008000808 */
[----:B------:R-:W-:Y:S05]  /*0d10*/  @P3 BRA `(.L_x_30) ;  /* 0x00000000001c3947 */ /* 0x000fea0003800000 */
[----:B---3--:R-:W1:Y:S02]  /*0d20*/  LDS R2, [UR8+0x34] ;  /* 0x00003408ff027984 */ /* 0x008e640008000800 */
[----:B-1----:R-:W-:-:S05]  /*0d30*/  LOP3.LUT R2, R2, 0x7, RZ, 0xb8, !PT ;  /* 0x0000000702027812 */ /* 0x002fca00078eb8ff */
[----:B------:R1:W-:Y:S02]  /*0d40*/  STS [UR8+0x34], R2 ;  /* 0x00003402ff007988 */ /* 0x0003e40008000808 */
.L_x_29:
[----:B------:R-:W-:Y:S05]  /*0d50*/  @P3 BRA `(.L_x_31) ;  /* 0x00000000001c3947 */ /* 0x000fea0003800000 */
[----:B-1-345:R-:W1:Y:S02]  /*0d60*/  LDS R2, [UR8+0x34] ;  /* 0x00003408ff027984 */ /* 0x03ae640008000800 */
[----:B-1----:R-:W-:-:S05]  /*0d70*/  LOP3.LUT R2, R2, 0x38, RZ, 0xb8, !PT ;  /* 0x0000003802027812 */ /* 0x002fca00078eb8ff */
[----:B------:R1:W-:Y:S02]  /*0d80*/  STS [UR8+0x34], R2 ;  /* 0x00003402ff007988 */ /* 0x0003e40008000808 */
.L_x_30:
[----:B------:R-:W-:Y:S05]  /*0d90*/  @P3 BRA `(.L_x_32) ;  /* 0x00000000001c3947 */ /* 0x000fea0003800000 */
[----:B-1-3--:R-:W1:Y:S02]  /*0da0*/  LDS R2, [UR8+0x8] ;  /* 0x00000808ff027984 */ /* 0x00ae640008000800 */
[----:B-1----:R-:W-:-:S05]  /*0db0*/  LOP3.LUT R2, R2, 0x780, RZ, 0xb8, !PT ;  /* 0x0000078002027812 */ /* 0x002fca00078eb8ff */
[----:B------:R1:W-:Y:S02]  /*0dc0*/  STS [UR8+0x8], R2 ;  /* 0x00000802ff007988 */ /* 0x0003e40008000808 */
.L_x_31:
[----:B------:R-:W-:Y:S05]  /*0dd0*/  @P3 BRA `(.L_x_33) ;  /* 0x0000000000283947 */ /* 0x000fea0003800000 */
[----:B-1-345:R-:W1:Y:S02]  /*0de0*/  LDS R2, [UR8+0x8] ;  /* 0x00000808ff027984 */ /* 0x03ae640008000800 */
[----:B-1----:R-:W-:-:S05]  /*0df0*/  LOP3.LUT R2, R2, 0x1800, RZ, 0xb8, !PT ;  /* 0x0000180002027812 */ /* 0x002fca00078eb8ff */
[----:B------:R4:W-:Y:S02]  /*0e00*/  STS [UR8+0x8], R2 ;  /* 0x00000802ff007988 */ /* 0x0009e40008000808 */
.L_x_32:
[----:B------:R-:W-:Y:S05]  /*0e10*/  @P3 BREAK.RELIABLE B1 ;  /* 0x0000000000013942 */ /* 0x000fea0003800100 */
[----:B------:R-:W-:Y:S05]  /*0e20*/  @P3 BRA `(.L_x_34) ;  /* 0x0000000000243947 */ /* 0x000fea0003800000 */
[----:B-1-34-:R-:W1:Y:S01]  /*0e30*/  LDS R2, [UR8+0x8] ;  /* 0x00000808ff027984 */ /* 0x01ae620008000800 */
[----:B------:R-:W-:-:S05]  /*0e40*/  IMAD.MOV.U32 R3, RZ, RZ, 0x6000 ;  /* 0x00006000ff037424 */ /* 0x000fca00078e00ff */
[----:B-1----:R-:W-:-:S04]  /*0e50*/  LOP3.LUT R2, R2, 0x6000, R3, 0xd8, !PT ;  /* 0x0000600002027812 */ /* 0x002fc800078ed803 */
[----:B------:R-:W-:-:S05]  /*0e60*/  LOP3.LUT R2, R2, 0x400000, RZ, 0xb8, !PT ;  /* 0x0040000002027812 */ /* 0x000fca00078eb8ff */
[----:B------:R1:W-:Y:S02]  /*0e70*/  STS [UR8+0x8], R2 ;  /* 0x00000802ff007988 */ /* 0x0003e40008000808 */
.L_x_33:
[----:B------:R-:W-:Y:S05]  /*0e80*/  BSYNC.RELIABLE B1 ;  /* 0x0000000000017941 */ /* 0x000fea0003800100 */
.L_x_28:
[----:B-1-345:R-:W1:Y:S02]  /*0e90*/  @!P3 LDS R2, [UR8+0x8] ;  /* 0x00000808ff02b984 */ /* 0x03ae640008000800 */
[----:B-1----:R-:W-:-:S05]  /*0ea0*/  @!P3 LOP3.LUT R2, R2, 0x8000, RZ, 0xb8, !PT ;  /* 0x000080000202b812 */ /* 0x002fca00078eb8ff */
[----:B------:R5:W-:Y:S02]  /*0eb0*/  @!P3 STS [UR8+0x8], R2 ;  /* 0x00000802ff00b988 */ /* 0x000be40008000808 */
.L_x_34:
[----:B------:R-:W-:Y:S05]  /*0ec0*/  BSYNC.RECONVERGENT B2 ;  /* 0x0000000000027941 */ /* 0x000fea0003800200 */
.L_x_27:
[----:B------:R-:W-:Y:S05]  /*0ed0*/  WARPSYNC.ALL ;  /* 0x0000000000007948 */ /* 0x000fea0003800000 */
[----:B------:R-:W-:Y:S01]  /*0ee0*/  NOP ;  /* 0x0000000000007918 */ /* 0x000fe20000000000 */
[----:B------:R-:W-:-:S04]  /*0ef0*/  UIADD3 UR5, UPT, UPT, UR4, 0x80, URZ ;  /* 0x0000008004057890 */ /* 0x000fc8000fffe0ff */
[----:B------:R-:W-:-:S04]  /*0f00*/  UIADD3 UR22, UP0, UPT, UR5, UR10, URZ ;  /* 0x0000000a05167290 */ /* 0x000fc8000ff1e0ff */
[----:B------:R-:W-:Y:S01]  /*0f10*/  ULEA.HI.X.SX32 UR23, UR5, UR11, 0x1, UP0 ;  /* 0x0000000b05177291 */ /* 0x000fe200080f0eff */
[----:B------:R-:W-:Y:S11]  /*0f20*/  @P0 BRA `(.L_x_35) ;  /* 0x0000000000300947 */ /* 0x000ff60003800000 */
[----:B-1-345:R-:W1:Y:S01]  /*0f30*/  S2R R2, SR_LANEID ;  /* 0x0000000000027919 */ /* 0x03ae620000000000 */
[----:B------:R-:W-:Y:S05]  /*0f40*/  WARPSYNC.ALL ;  /* 0x0000000000007948 */ /* 0x000fea0003800000 */
[----:B------:R-:W-:Y:S01]  /*0f50*/  NOP ;  /* 0x0000000000007918 */ /* 0x000fe20000000000 */
[----:B-1----:R-:W-:-:S05]  /*0f60*/  IMAD.SHL.U32 R8, R2, 0x4, RZ ;  /* 0x0000000402087824 */ /* 0x002fca00078e00ff */
[----:B------:R-:W1:Y:S01]  /*0f70*/  LDS R5, [R8+UR8] ;  /* 0x0000000808057984 */ /* 0x000e620008000800 */
[----:B------:R-:W-:-:S05]  /*0f80*/  IADD3 R2, P1, PT, R8, UR22, RZ ;  /* 0x0000001608027c10 */ /* 0x000fca000ff3e0ff */
[----:B------:R-:W-:-:S05]  /*0f90*/  IMAD.X R3, RZ, RZ, UR23, P1 ;  /* 0x00000017ff037e24 */ /* 0x000fca00088e06ff */
[----:B-1----:R1:W3:Y:S01]  /*0fa0*/  ATOMG.E.EXCH.STRONG.GPU PT, RZ, [R2], R5 ;  /* 0x0000000502ff73a8 */ /* 0x0022e200041ee100 */
[----:B------:R-:W-:-:S04]  /*0fb0*/  DEPBAR {5,4,3,2,1,0} ;  /* 0x0000003f0000791a */ /* 0x000fc80000000000 */
[----:B------:R-:W4:Y:S02]  /*0fc0*/  CCTL.E.C.LDCU.IV.DEEP [UR22] ;  /* 0x0000000016007540 */ /* 0x000f240009c08000 */
[----:B----4-:R1:W-:Y:S01]  /*0fd0*/  UTMACCTL.IV [UR22] ;  /* 0x00000000160079b9 */ /* 0x0103e20008000000 */
[----:B------:R-:W-:Y:S01]  /*0fe0*/  NOP ;  /* 0x0000000000007918 */ /* 0x000fe20000000000 */
.L_x_35:
[----:B------:R-:W-:Y:S05]  /*0ff0*/  @P0 BRA `(.L_x_36) ;  /* 0x00000000000c0947 */ /* 0x000fea0003800000 */
[----:B------:R0:W-:Y:S01]  /*1000*/  UTMACMDFLUSH ;  /* 0x00000000000079b7 */ /* 0x0001e20000000000 */
[----:B------:R-:W-:Y:S05]  /*1010*/  @P0 BRA `(.L_x_36) ;  /* 0x0000000000040947 */ /* 0x000fea0003800000 */
[----:B------:R-:W-:-:S04]  /*1020*/  DEPBAR.LE SB0, 0x0 ;  /* 0x000080000000791a */ /* 0x000fc80000000000 */
.L_x_36:
[----:B------:R-:W-:Y:S05]  /*1030*/  WARPSYNC.ALL ;  /* 0x0000000000007948 */ /* 0x000fea0003800000 */
[----:B------:R-:W-:Y:S01]  /*1040*/  NOP ;  /* 0x0000000000007918 */ /* 0x000fe20000000000 */
[----:B---3--:R-:W-:Y:S06]  /*1050*/  BAR.SYNC.DEFER_BLOCKING 0x0 ;  /* 0x0000000000007b1d */ /* 0x008fec0000010000 */
[----:B------:R-:W-:Y:S02]  /*1060*/  BSSY.RECONVERGENT B2, `(.L_x_37) ;  /* 0x000000b000027945 */ /* 0x000fe40003800200 */
[----:B------:R-:W-:Y:S06]  /*1070*/  BAR.SYNC.DEFER_BLOCKING 0x0 ;  /* 0x0000000000007b1d */ /* 0x000fec0000010000 */
[----:B------:R3:W-:Y:S01]  /*1080*/  @!P0 STS [R4], RZ ;  /* 0x000000ff04008388 */ /* 0x0007e20000000800 */
[----:B------:R-:W-:Y:S01]  /*1090*/  NOP ;  /* 0x0000000000007918 */ /* 0x000fe20000000000 */
[----:B------:R-:W-:Y:S05]  /*10a0*/  @P3 BRA `(.L_x_38) ;  /* 0x0000000000183947 */ /* 0x000fea0003800000 */
[----:B-1--45:R-:W1:Y:S01]  /*10b0*/  LDS R2, [UR8+0x8] ;  /* 0x00000808ff027984 */ /* 0x032e620008000800 */
[----:B--23--:R-:W2:Y:S01]  /*10c0*/  LDC.64 R4, c[0x0][0x390] ;  /* 0x0000e400ff047b82 */ /* 0x00cea20000000a00 */
[----:B------:R-:W-:Y:S02]  /*10d0*/  IMAD.MOV.U32 R3, RZ, RZ, 0x70 ;  /* 0x00000070ff037424 */ /* 0x000fe400078e00ff */
[----:B--2---:R2:W-:Y:S03]  /*10e0*/  STS.64 [UR8], R4 ;  /* 0x00000004ff007988 */ /* 0x0045e60008000a08 */
[----:B-1----:R-:W-:-:S05]  /*10f0*/  LOP3.LUT R2, R2, 0x10, R3, 0xd8, !PT ;  /* 0x0000001002027812 */ /* 0x002fca00078ed803 */
[----:B------:R2:W-:Y:S02]  /*1100*/  STS [UR8+0x8], R2 ;  /* 0x00000802ff007988 */ /* 0x0005e40008000808 */
.L_x_38:
[----:B-1----:R-:W-:Y:S05]  /*1110*/  BSYNC.RECONVERGENT B2 ;  /* 0x0000000000027941 */ /* 0x002fea0003800200 */
.L_x_37:
[----:B------:R-:W-:Y:S04]  /*1120*/  BSSY.RECONVERGENT B3, `(.L_x_39) ;  /* 0x0000033000037945 */ /* 0x000fe80003800200 */
[----:B------:R-:W-:Y:S04]  /*1130*/  BSSY.RELIABLE B2, `(.L_x_40) ;  /* 0x000002e000027945 */ /* 0x000fe80003800100 */
[----:B------:R-:W-:Y:S05]  /*1140*/  @P3 BRA `(.L_x_41) ;  /* 0x0000000000243947 */ /* 0x000fea0003800000 */
[----:B--2-45:R-:W1:Y:S01]  /*1150*/  LDS R2, [UR8+0x34] ;  /* 0x00003408ff027984 */ /* 0x034e620008000800 */
[----:B------:R-:W-:-:S05]  /*1160*/  IMAD.MOV.U32 R3, RZ, RZ, 0x7f000000 ;  /* 0x7f000000ff037424 */ /* 0x000fca00078e00ff */
[----:B-1----:R-:W-:-:S05]  /*1170*/  LOP3.LUT R2, R2, 0xff000000, R3, 0xb8, !PT ;  /* 0xff00000002027812 */ /* 0x002fca00078eb803 */
[----:B------:R1:W-:Y:S01]  /*1180*/  STS [UR8+0x34], R2 ;  /* 0x00003402ff007988 */ /* 0x0003e20008000808 */
[----:B------:R-:W-:Y:S05]  /*1190*/  @P3 BRA `(.L_x_42) ;  /* 0x0000000000183947 */ /* 0x000fea0003800000 */
[----:B-1----:R-:W1:Y:S01]  /*11a0*/  LDS R2, [UR8+0x38] ;  /* 0x00003808ff027984 */ /* 0x002e620008000800 */
[----:B------:R-:W-:-:S05]  /*11b0*/  IMAD.MOV.U32 R3, RZ, RZ, 0x3f ;  /* 0x0000003fff037424 */ /* 0x000fca00078e00ff */
[----:B-1----:R-:W-:-:S05]  /*11c0*/  LOP3.LUT R2, R2, 0xff, R3, 0xb8, !PT ;  /* 0x000000ff02027812 */ /* 0x002fca00078eb803 */
[----:B------:R1:W-:Y:S02]  /*11d0*/  STS [UR8+0x38], R2 ;  /* 0x00003802ff007988 */ /* 0x0003e40008000808 */
.L_x_41:
[----:B------:R-:W-:Y:S05]  /*11e0*/  @P3 BRA `(.L_x_43) ;  /* 0x00000000000c3947 */ /* 0x000fea0003800000 */
[----:B------:R1:W-:Y:S02]  /*11f0*/  STS [UR8+0x20], R7 ;  /* 0x00002007ff007988 */ /* 0x0003e40008000808 */
.L_x_42:
[----:B------:R-:W-:Y:S05]  /*1200*/  @P3 BRA `(.L_x_44) ;  /* 0x0000000000243947 */ /* 0x000fea0003800000 */
[----:B------:R1:W-:Y:S02]  /*1210*/  STS [UR8+0x24], R6 ;  /* 0x00002406ff007988 */ /* 0x0003e40008000808 */
.L_x_43:
[----:B------:R-:W-:Y:S05]  /*1220*/  @P3 BRA `(.L_x_45) ;  /* 0x00000000002c3947 */ /* 0x000fea0003800000 */
[----:B-12-45:R-:W1:Y:S01]  /*1230*/  LDS R2, [UR8+0x1c] ;  /* 0x00001c08ff027984 */ /* 0x036e620008000800 */
[----:B------:R-:W2:Y:S02]  /*1240*/  LDC.64 R6, c[0x0][0x3b8] ;  /* 0x0000ee00ff067b82 */ /* 0x000ea40000000a00 */
[--C-:B--2---:R-:W-:Y:S02]  /*1250*/  SHF.R.U32.HI R5, RZ, 0x4, R7.reuse ;  /* 0x00000004ff057819 */ /* 0x104fe40000011607 */
[----:B------:R-:W-:-:S05]  /*1260*/  SHF.R.U64 R3, R6, 0x4, R7 ;  /* 0x0000000406037819 */ /* 0x000fca0000001207 */
[----:B------:R2:W-:Y:S01]  /*1270*/  STS [UR8+0xc], R3 ;  /* 0x00000c03ff007988 */ /* 0x0005e20008000808 */
[----:B-1----:R-:W-:-:S05]  /*1280*/  LOP3.LUT R2, R2, 0xf, R5, 0xb8, !PT ;  /* 0x0000000f02027812 */ /* 0x002fca00078eb805 */
[----:B------:R2:W-:Y:S02]  /*1290*/  STS [UR8+0x1c], R2 ;  /* 0x00001c02ff007988 */ /* 0x0005e40008000808 */
.L_x_44:
[----:B------:R-:W-:Y:S05]  /*12a0*/  @P3 BRA `(.L_x_46) ;  /* 0x00000000001c3947 */ /* 0x000fea0003800000 */
[----:B-12-45:R-:W1:Y:S02]  /*12b0*/  LDS R2, [UR8+0x34] ;  /* 0x00003408ff027984 */ /* 0x036e640008000800 */
[----:B-1----:R-:W-:-:S05]  /*12c0*/  LOP3.LUT R2, R2, 0x7, RZ, 0xb8, !PT ;  /* 0x0000000702027812 */ /* 0x002fca00078eb8ff */
[----:B------:R1:W-:Y:S02]  /*12d0*/  STS [UR8+0x34], R2 ;  /* 0x00003402ff007988 */ /* 0x0003e40008000808 */
.L_x_45:
[----:B------:R-:W-:Y:S05]  /*12e0*/  @P3 BRA `(.L_x_47) ;  /* 0x00000000001c3947 */ /* 0x000fea0003800000 */
[----:B-12-45:R-:W1:Y:S02]  /*12f0*/  LDS R2, [UR8+0x34] ;  /* 0x00003408ff027984 */ /* 0x036e640008000800 */
[----:B-1----:R-:W-:-:S05]  /*1300*/  LOP3.LUT R2, R2, 0x38, RZ, 0xb8, !PT ;  /* 0x0000003802027812 */ /* 0x002fca00078eb8ff */
[----:B------:R1:W-:Y:S02]  /*1310*/  STS [UR8+0x34], R2 ;  /* 0x00003402ff007988 */ /* 0x0003e40008000808 */
.L_x_46:
[----:B------:R-:W-:Y:S05]  /*1320*/  @P3 BRA `(.L_x_48) ;  /* 0x00000000001c3947 */ /* 0x000fea0003800000 */
[----:B-12-45:R-:W1:Y:S02]  /*1330*/  LDS R2, [UR8+0x8] ;  /* 0x00000808ff027984 */ /* 0x036e640008000800 */
[----:B-1----:R-:W-:-:S05]  /*1340*/  LOP3.LUT R2, R2, 0x780, RZ, 0xb8, !PT ;  /* 0x0000078002027812 */ /* 0x002fca00078eb8ff */
[----:B------:R1:W-:Y:S02]  /*1350*/  STS [UR8+0x8], R2 ;  /* 0x00000802ff007988 */ /* 0x0003e40008000808 */
.L_x_47:
[----:B------:R-:W-:Y:S05]  /*1360*/  @P3 BRA `(.L_x_49) ;  /* 0x0000000000283947 */ /* 0x000fea0003800000 */
[----:B-12-45:R-:W1:Y:S02]  /*1370*/  LDS R2, [UR8+0x8] ;  /* 0x00000808ff027984 */ /* 0x036e640008000800 */
[----:B-1----:R-:W-:-:S05]  /*1380*/  LOP3.LUT R2, R2, 0x1800, RZ, 0xb8, !PT ;  /* 0x0000180002027812 */ /* 0x002fca00078eb8ff */
[----:B------:R1:W-:Y:S02]  /*1390*/  STS [UR8+0x8], R2 ;  /* 0x00000802ff007988 */ /* 0x0003e40008000808 */
.L_x_48:
[----:B------:R-:W-:Y:S05]  /*13a0*/  @P3 BREAK.RELIABLE B2 ;  /* 0x0000000000023942 */ /* 0x000fea0003800100 */
[----:B------:R-:W-:Y:S05]  /*13b0*/  @P3 BRA `(.L_x_50) ;  /* 0x0000000000243947 */ /* 0x000fea0003800000 */
[----:B-12-45:R-:W1:Y:S01]  /*13c0*/  LDS R2, [UR8+0x8] ;  /* 0x00000808ff027984 */ /* 0x036e620008000800 */
[----:B------:R-:W-:-:S05]  /*13d0*/  IMAD.MOV.U32 R3, RZ, RZ, 0x6000 ;  /* 0x00006000ff037424 */ /* 0x000fca00078e00ff */
[----:B-1----:R-:W-:-:S04]  /*13e0*/  LOP3.LUT R2, R2, 0x6000, R3, 0xd8, !PT ;  /* 0x0000600002027812 */ /* 0x002fc800078ed803 */
[----:B------:R-:W-:-:S05]  /*13f0*/  LOP3.LUT R2, R2, 0x400000, RZ, 0xb8, !PT ;  /* 0x0040000002027812 */ /* 0x000fca00078eb8ff */
[----:B------:R1:W-:Y:S02]  /*1400*/  STS [UR8+0x8], R2 ;  /* 0x00000802ff007988 */ /* 0x0003e40008000808 */
.L_x_49:
[----:B------:R-:W-:Y:S05]  /*1410*/  BSYNC.RELIABLE B2 ;  /* 0x0000000000027941 */ /* 0x000fea0003800100 */
.L_x_40:
[----:B-12-45:R-:W1:Y:S02]  /*1420*/  @!P3 LDS R2, [UR8+0x8] ;  /* 0x00000808ff02b984 */ /* 0x036e640008000800 */
[----:B-1----:R-:W-:-:S05]  /*1430*/  @!P3 LOP3.LUT R2, R2, 0x8000, RZ, 0xb8, !PT ;  /* 0x000080000202b812 */ /* 0x002fca00078eb8ff */
[----:B------:R1:W-:Y:S02]  /*1440*/  @!P3 STS [UR8+0x8], R2 ;  /* 0x00000802ff00b988 */ /* 0x0003e40008000808 */
.L_x_50:
[----:B------:R-:W-:Y:S05]  /*1450*/  BSYNC.RECONVERGENT B3 ;  /* 0x0000000000037941 */ /* 0x000fea0003800200 */
.L_x_39:
        /* <DEDUP_REMOVED lines=9> */
[----:B-1-3--:R-:W-:-:S05]  /*14f0*/  IMAD.SHL.U32 R4, R2, 0x4, RZ ;  /* 0x0000000402047824 */ /* 0x00afca00078e00ff */
        /* <DEDUP_REMOVED lines=8> */
.L_x_51:
[----:B------:R-:W-:Y:S05]  /*1580*/  @P0 BRA `(.L_x_52) ;  /* 0x00000000000c0947 */ /* 0x000fea0003800000 */
[----:B------:R0:W-:Y:S01]  /*1590*/  UTMACMDFLUSH ;  /* 0x00000000000079b7 */ /* 0x0001e20000000000 */
[----:B------:R-:W-:Y:S05]  /*15a0*/  @P0 BRA `(.L_x_52) ;  /* 0x0000000000040947 */ /* 0x000fea0003800000 */
[----:B------:R-:W-:-:S04]  /*15b0*/  DEPBAR.LE SB0, 0x0 ;  /* 0x000080000000791a */ /* 0x000fc80000000000 */
.L_x_52:
[----:B------:R-:W-:Y:S05]  /*15c0*/  WARPSYNC.ALL ;  /* 0x0000000000007948 */ /* 0x000fea0003800000 */
[----:B------:R-:W-:Y:S01]  /*15d0*/  NOP ;  /* 0x0000000000007918 */ /* 0x000fe20000000000 */
[----:B--2---:R-:W-:Y:S01]  /*15e0*/  BAR.SYNC.DEFER_BLOCKING 0x0 ;  /* 0x0000000000007b1d */ /* 0x004fe20000010000 */
[----:B-1--45:R-:W-:Y:S01]  /*15f0*/  SHF.R.U32.HI R2, RZ, 0x5, R0 ;  /* 0x00000005ff027819 */ /* 0x032fe20000011600 */
[----:B------:R-:W-:-:S03]  /*1600*/  USHF.L.U32 UR12, UR12, 0x8, URZ ;  /* 0x000000080c0c7899 */ /* 0x000fc600080006ff */
[----:B------:R-:W-:Y:S01]  /*1610*/  R2UR UR9, R2 ;  /* 0x00000000020972ca */ /* 0x000fe200000e0000 */
[----:B------:R-:W-:Y:S01]  /*1620*/  VOTEU.ALL UP0, P3 ;  /* 0x0000000000ff7886 */ /* 0x000fe20001800000 */
[----:B------:R-:W-:Y:S01]  /*1630*/  UMOV UR4, 0x1 ;  /* 0x0000000100047882 */ /* 0x000fe20000000000 */
[----:B------:R-:W-:Y:S01]  /*1640*/  VOTEU.ALL UP1, P3 ;  /* 0x0000000000ff7886 */ /* 0x000fe20001820000 */
[----:B------:R-:W-:Y:S02]  /*1650*/  BSSY.RECONVERGENT B3, `(.L_x_53) ;  /* 0x0000018000037945 */ /* 0x000fe40003800200 */
[----:B------:R-:W-:-:S04]  /*1660*/  @!UP0 UIADD3 UR6, UPT, UPT, -UR4, 0x100000, URZ ;  /* 0x0010000004068890 */ /* 0x000fc8000fffe1ff */
[----:B------:R-:W-:Y:S02]  /*1670*/  @!UP0 USHF.L.U32 UR7, UR6, 0xb, URZ ;  /* 0x0000000b06078899 */ /* 0x000fe400080006ff */
[----:B------:R-:W-:Y:S02]  /*1680*/  @!UP0 USHF.L.U32 UR6, UR6, 0x1, URZ ;  /* 0x0000000106068899 */ /* 0x000fe400080006ff */
[----:B------:R-:W-:-:S04]  /*1690*/  @!UP0 UIADD3 UR4, UPT, UPT, -UR4, 0x100000, URZ ;  /* 0x0010000004048890 */ /* 0x000fc8000fffe1ff */
[----:B------:R-:W-:Y:S02]  /*16a0*/  @!UP0 USHF.L.U32 UR5, UR4, 0xb, URZ ;  /* 0x0000000b04058899 */ /* 0x000fe400080006ff */
[----:B------:R-:W-:Y:S01]  /*16b0*/  @!UP0 USHF.L.U32 UR4, UR4, 0x1, URZ ;  /* 0x0000000104048899 */ /* 0x000fe200080006ff */
[----:B------:R-:W-:Y:S01]  /*16c0*/  VOTEU.ALL UP0, P3 ;  /* 0x0000000000ff7886 */ /* 0x000fe20001800000 */
[----:B------:R-:W1:Y:S04]  /*16d0*/  FENCE.VIEW.ASYNC.S ;  /* 0x00000000000073c6 */ /* 0x000e680000000000 */
[----:B-1----:R1:W2:Y:S06]  /*16e0*/  @!UP0 SYNCS.EXCH.64 URZ, [UR8+0x28000], UR6 ;  /* 0x0280000608ff85b2 */ /* 0x0022ac0008000100 */
[----:B------:R1:W2:Y:S02]  /*16f0*/  @!UP1 SYNCS.EXCH.64 URZ, [UR8+0x28020], UR4 ;  /* 0x0280200408ff95b2 */ /* 0x0002a40008000100 */
[----:B--2---:R-:W-:Y:S06]  /*1700*/  BAR.SYNC.DEFER_BLOCKING 0x0 ;  /* 0x0000000000007b1d */ /* 0x004fec0000010000 */
[----:B------:R-:W-:Y:S05]  /*1710*/  @P3 BRA `(.L_x_54) ;  /* 0x00000000002c3947 */ /* 0x000fea0003800000 */
[----:B-1----:R-:W-:Y:S02]  /*1720*/  UMOV UR4, 0x1 ;  /* 0x0000000100047882 */ /* 0x002fe40000000000 */
[----:B------:R-:W-:-:S04]  /*1730*/  UIADD3 UR6, UPT, UPT, -UR4, 0x100000, URZ ;  /* 0x0010000004067890 */ /* 0x000fc8000fffe1ff */
[----:B------:R-:W-:Y:S02]  /*1740*/  USHF.L.U32 UR7, UR6, 0xb, URZ ;  /* 0x0000000b06077899 */ /* 0x000fe400080006ff */
[----:B------:R-:W-:Y:S02]  /*1750*/  USHF.L.U32 UR6, UR6, 0x1, URZ ;  /* 0x0000000106067899 */ /* 0x000fe400080006ff */
[----:B------:R-:W-:-:S04]  /*1760*/  UIADD3 UR4, UPT, UPT, -UR4, 0x100000, URZ ;  /* 0x0010000004047890 */ /* 0x000fc8000fffe1ff */
[----:B------:R-:W-:Y:S02]  /*1770*/  USHF.L.U32 UR5, UR4, 0xb, URZ ;  /* 0x0000000b04057899 */ /* 0x000fe400080006ff */
[----:B------:R-:W-:Y:S01]  /*1780*/  USHF.L.U32 UR4, UR4, 0x1, URZ ;  /* 0x0000000104047899 */ /* 0x000fe200080006ff */
[----:B------:R-:W1:Y:S03]  /*1790*/  FENCE.VIEW.ASYNC.S ;  /* 0x00000000000073c6 */ /* 0x000e660000000000 */
[----:B-1----:R2:W4:Y:S08]  /*17a0*/  SYNCS.EXCH.64 URZ, [UR8+0x28008], UR6 ;  /* 0x0280080608ff75b2 */ /* 0x0025300008000100 */
[----:B------:R2:W5:Y:S02]  /*17b0*/  SYNCS.EXCH.64 URZ, [UR8+0x28028], UR4 ;  /* 0x0280280408ff75b2 */ /* 0x0005640008000100 */
[----:B--2---:R-:W-:Y:S01]  /*17c0*/  NOP ;  /* 0x0000000000007918 */ /* 0x004fe20000000000 */
.L_x_54:
[----:B-1----:R-:W-:Y:S05]  /*17d0*/  BSYNC.RECONVERGENT B3 ;  /* 0x0000000000037941 */ /* 0x002fea0003800200 */
.L_x_53:
[----:B----45:R-:W-:Y:S06]  /*17e0*/  BAR.SYNC.DEFER_BLOCKING 0x0 ;  /* 0x0000000000007b1d */ /* 0x030fec0000010000 */
[----:B------:R-:W-:Y:S04]  /*17f0*/  BSSY.RECONVERGENT B3, `(.L_x_55) ;  /* 0x000000d000037945 */ /* 0x000fe80003800200 */
[----:B------:R-:W-:Y:S05]  /*1800*/  @P3 BRA `(.L_x_56) ;  /* 0x00000000002c3947 */ /* 0x000fea0003800000 */
[----:B------:R-:W-:Y:S02]  /*1810*/  UMOV UR4, 0x1 ;  /* 0x0000000100047882 */ /* 0x000fe40000000000 */
[----:B------:R-:W-:-:S04]  /*1820*/  UIADD3 UR6, UPT, UPT, -UR4, 0x100000, URZ ;  /* 0x0010000004067890 */ /* 0x000fc8000fffe1ff */
[----:B------:R-:W-:Y:S02]  /*1830*/  USHF.L.U32 UR7, UR6, 0xb, URZ ;  /* 0x0000000b06077899 */ /* 0x000fe400080006ff */
[----:B------:R-:W-:Y:S02]  /*1840*/  USHF.L.U32 UR6, UR6, 0x1, URZ ;  /* 0x0000000106067899 */ /* 0x000fe400080006ff */
[----:B------:R-:W-:-:S04]  /*1850*/  UIADD3 UR4, UPT, UPT, -UR4, 0x100000, URZ ;  /* 0x0010000004047890 */ /* 0x000fc8000fffe1ff */
[----:B------:R-:W-:Y:S02]  /*1860*/  USHF.L.U32 UR5, UR4, 0xb, URZ ;  /* 0x0000000b04057899 */ /* 0x000fe400080006ff */
[----:B------:R-:W-:Y:S01]  /*1870*/  USHF.L.U32 UR4, UR4, 0x1, URZ ;  /* 0x0000000104047899 */ /* 0x000fe200080006ff */
[----:B------:R-:W1:Y:S03]  /*1880*/  FENCE.VIEW.ASYNC.S ;  /* 0x00000000000073c6 */ /* 0x000e660000000000 */
[----:B-1----:R1:W2:Y:S08]  /*1890*/  SYNCS.EXCH.64 URZ, [UR8+0x28010], UR6 ;  /* 0x0280100608ff75b2 */ /* 0x0022b00008000100 */
[----:B------:R1:W4:Y:S01]  /*18a0*/  SYNCS.EXCH.64 URZ, [UR8+0x28030], UR4 ;  /* 0x0280300408ff75b2 */ /* 0x0003220008000100 */
[----:B------:R-:W-:Y:S01]  /*18b0*/  NOP ;  /* 0x0000000000007918 */ /* 0x000fe20000000000 */
.L_x_56:
[----:B-1----:R-:W-:Y:S05]  /*18c0*/  BSYNC.RECONVERGENT B3 ;  /* 0x0000000000037941 */ /* 0x002fea0003800200 */
.L_x_55:
[----:B--2-4-:R-:W-:Y:S01]  /*18d0*/  BAR.SYNC.DEFER_BLOCKING 0x0 ;  /* 0x0000000000007b1d */ /* 0x014fe20000010000 */
[----:B------:R-:W-:Y:S01]  /*18e0*/  UIADD3 UR6, UPT, UPT, UR8, 0x28020, URZ ;  /* 0x0002802008067890 */ /* 0x000fe2000fffe0ff */
[----:B------:R-:W-:Y:S01]  /*18f0*/  ISETP.GE.AND P0, PT, R10, 0x1, PT ;  /* 0x000000010a00780c */ /* 0x000fe20003f06270 */
[----:B------:R-:W-:-:S03]  /*1900*/  USHF.L.U32 UR7, UR13, 0x6, URZ ;  /* 0x000000060d077899 */ /* 0x000fc600080006ff */
        /* <DEDUP_REMOVED lines=13> */
.L_x_58:
[----:B-1----:R-:W-:Y:S05]  /*19e0*/  BSYNC.RECONVERGENT B3 ;  /* 0x0000000000037941 */ /* 0x002fea0003800200 */
.L_x_57:
[----:B------:R-:W-:Y:S05]  /*19f0*/  @!P0 BRA `(.L_x_59) ;  /* 0x0000000800908947 */ /* 0x000fea0003800000 */
[----:B--2-4-:R-:W-:Y:S01]  /*1a00*/  BAR.SYNC.DEFER_BLOCKING 0x0 ;  /* 0x0000000000007b1d */ /* 0x014fe20000010000 */
[----:B------:R-:W-:Y:S01]  /*1a10*/  ELECT P1, URZ, PT ;  /* 0x0000000000ff782f */ /* 0x000fe20003820000 */
[----:B------:R-:W-:Y:S01]  /*1a20*/  @!P3 IMAD.MOV.U32 R2, RZ, RZ, 0xa000 ;  /* 0x0000a000ff02b424 */ /* 0x000fe200078e00ff */
[----:B------:R-:W-:Y:S02]  /*1a30*/  UIADD3 UR16, UPT, UPT, UR8, 0x20000, URZ ;  /* 0x0002000008107890 */ /* 0x000fe4000fffe0ff */
[----:B------:R-:W-:Y:S01]  /*1a40*/  ISETP.LT.U32.AND P1, PT, R132, 0x20, P1 ;  /* 0x000000208400780c */ /* 0x000fe20000f21070 */
[----:B------:R-:W-:Y:S01]  /*1a50*/  UMOV UR19, UR7 ;  /* 0x0000000700137c82 */ /* 0x000fe20008000000 */
[----:B------:R-:W-:Y:S01]  /*1a60*/  ELECT P0, URZ, PT ;  /* 0x0000000000ff782f */ /* 0x000fe20003800000 */
[----:B------:R-:W-:-:S03]  /*1a70*/  ULOP3.LUT UR4, UR9, 0x1, URZ, 0xc0, !UPT ;  /* 0x0000000109047892 */ /* 0x000fc6000f8ec0ff */
[----:B------:R-:W-:Y:S01]  /*1a80*/  ISETP.LT.U32.AND P0, PT, R132, 0x40, P0 ;  /* 0x000000408400780c */ /* 0x000fe20000701070 */
[----:B------:R-:W-:Y:S02]  /*1a90*/  ULEA UR28, UR4, UR8, 0xe ;  /* 0x00000008041c7291 */ /* 0x000fe4000f8e70ff */
[----:B------:R-:W-:-:S04]  /*1aa0*/  ULEA UR30, UR4, UR12, 0x7 ;  /* 0x0000000c041e7291 */ /* 0x000fc8000f8e38ff */
[----:B------:R-:W-:Y:S01]  /*1ab0*/  VOTEU.ANY UP0, P1 ;  /* 0x0000000000ff7886 */ /* 0x000fe20000800100 */
[----:B------:R-:W-:-:S04]  /*1ac0*/  VOTEU.ANY UP2, P1 ;  /* 0x0000000000ff7886 */ /* 0x000fc80000840100 */
[----:B------:R-:W-:Y:S02]  /*1ad0*/  @UP0 UIADD3 UR17, UPT, UPT, UR8, 0x28000, URZ ;  /* 0x0002800008110890 */ /* 0x000fe4000fffe0ff */
[----:B------:R1:W-:Y:S01]  /*1ae0*/  @!P3 SYNCS.ARRIVE.TRANS64 RZ, [UR8+0x28000], R2 ;  /* 0x02800002ffffb9a7 */ /* 0x0003e20008000008 */
[----:B------:R-:W-:Y:S01]  /*1af0*/  @UP0 UMOV UR18, URZ ;  /* 0x000000ff00120c82 */ /* 0x000fe20008000000 */
[----:B------:R-:W-:Y:S01]  /*1b00*/  BAR.SYNC.DEFER_BLOCKING 0x0 ;  /* 0x0000000000007b1d */ /* 0x000fe20000010000 */
[----:B------:R-:W-:-:S05]  /*1b10*/  UISETP.NE.U32.AND UP0, UPT, UR9, URZ, UPT ;  /* 0x000000ff0900728c */ /* 0x000fca000bf05070 */
[----:B------:R-:W-:Y:S01]  /*1b20*/  VOTEU.ANY UP1, P0 ;  /* 0x0000000000ff7886 */ /* 0x000fe20000020100 */
[----:B------:R-:W-:-:S04]  /*1b30*/  VOTEU.ANY UP3, P0 ;  /* 0x0000000000ff7886 */ /* 0x000fc80000060100 */
[----:B------:R-:W-:Y:S01]  /*1b40*/  @UP1 UIADD3 UR29, UPT, UPT, UR8, 0x28000, URZ ;  /* 0x00028000081d1890 */ /* 0x000fe2000fffe0ff */
[----:B------:R-:W-:Y:S01]  /*1b50*/  @UP1 UMOV UR31, URZ ;  /* 0x000000ff001f1c82 */ /* 0x000fe20008000000 */
[----:B------:R1:W-:Y:S01]  /*1b60*/  @UP2 UTMALDG.2D [UR16], [UR20] ;  /* 0x00000010140025b4 */ /* 0x0003e20008008000 */
[----:B------:R2:W-:Y:S06]  /*1b70*/  MEMBAR.ALL.CTA ;  /* 0x0000000000007992 */ /* 0x0005ec0000008000 */
[----:B--2---:R-:W2:Y:S02]  /*1b80*/  FENCE.VIEW.ASYNC.S ;  /* 0x00000000000073c6 */ /* 0x004ea40000000000 */
[----:B--2---:R-:W-:Y:S06]  /*1b90*/  BAR.SYNC.DEFER_BLOCKING 0x0 ;  /* 0x0000000000007b1d */ /* 0x004fec0000010000 */
[----:B------:R1:W-:Y:S02]  /*1ba0*/  @UP3 UTMALDG.2D [UR28], [UR22] ;  /* 0x0000001c160035b4 */ /* 0x0003e40008008000 */
[----:B------:R-:W-:Y:S06]  /*1bb0*/  BAR.SYNC.DEFER_BLOCKING 0x0 ;  /* 0x0000000000007b1d */ /* 0x000fec0000010000 */
[----:B------:R-:W2:Y:S02]  /*1bc0*/  SYNCS.PHASECHK.TRANS64.TRYWAIT P0, [UR8+0x28000], RZ ;  /* 0x028000ffff0075a7 */ /* 0x000ea40008001108 */
[----:B-12---:R-:W-:Y:S05]  /*1bd0*/  @!P0 BRA `(.L_x_60) ;  /* 0x0000001000dc8947 */ /* 0x006fea0003800000 */
.L_x_78:
[----:B------:R-:W-:Y:S05]  /*1be0*/  BRA.U UP0, `(.L_x_61) ;  /* 0x0000000100787547 */ /* 0x000fea000b800000 */
[----:B------:R-:W-:Y:S02]  /*1bf0*/  USHF.R.U32.HI UR14, URZ, 0x4, UR16 ;  /* 0x00000004ff0e7899 */ /* 0x000fe40008011610 */
[----:B------:R-:W-:Y:S02]  /*1c00*/  USHF.R.U32.HI UR13, URZ, 0x4, UR8 ;  /* 0x00000004ff0d7899 */ /* 0x000fe40008011608 */
[----:B------:R-:W-:Y:S02]  /*1c10*/  USGXT.U32 UR14, UR14, 0xe ;  /* 0x0000000e0e0e789a */ /* 0x000fe40008000000 */
[----:B------:R-:W-:Y:S02]  /*1c20*/  USGXT.U32 UR13, UR13, 0xe ;  /* 0x0000000e0d0d789a */ /* 0x000fe40008000000 */
[----:B------:R-:W-:Y:S02]  /*1c30*/  UIADD3 UR30, UP0, UPT, UR14, 0x2, URZ ;  /* 0x000000020e1e7890 */ /* 0x000fe4000ff1e0ff */
[----:B------:R-:W-:Y:S01]  /*1c40*/  UIADD3 UR32, UP1, UPT, UR13, 0x4000100, URZ ;  /* 0x040001000d207890 */ /* 0x000fe2000ff3e0ff */
[----:B------:R-:W-:Y:S01]  /*1c50*/  UMOV UR4, URZ ;  /* 0x000000ff00047c82 */ /* 0x000fe20008000000 */
[----:B------:R-:W-:Y:S01]  /*1c60*/  UMOV UR5, URZ ;  /* 0x000000ff00057c82 */ /* 0x000fe20008000000 */
[----:B------:R-:W-:-:S02]  /*1c70*/  UIADD3.X UR31, UPT, UPT, UR4, 0x40004040, URZ, UP0, !UPT ;  /* 0x40004040041f7890 */ /* 0x000fc400087fe4ff */
[----:B------:R-:W-:Y:S02]  /*1c80*/  UIADD3.X UR33, UPT, UPT, UR5, 0x40004040, URZ, UP1, !UPT ;  /* 0x4000404005217890 */ /* 0x000fe40008ffe4ff */
[----:B------:R-:W-:Y:S02]  /*1c90*/  ULOP3.LUT UR4, UR13, 0x4000000, URZ, 0xfc, !UPT ;  /* 0x040000000d047892 */ /* 0x000fe4000f8efcff */
[----:B------:R-:W-:Y:S02]  /*1ca0*/  UIADD3.64 UR16, UPT, UPT, UR30, 0x2, URZ ;  /* 0x000000021e107897 */ /* 0x000fe4000fffe0ff */
[----:B------:R-:W-:Y:S02]  /*1cb0*/  UIADD3.64 UR18, UPT, UPT, UR32, 0x100, URZ ;  /* 0x0000010020127897 */ /* 0x000fe4000fffe0ff */
[----:B------:R-:W-:Y:S02]  /*1cc0*/  UIADD3.64 UR26, UPT, UPT, UR30, 0x4, URZ ;  /* 0x000000041e1a7897 */ /* 0x000fe4000fffe0ff */
[----:B------:R-:W-:Y:S01]  /*1cd0*/  UIADD3.64 UR28, UPT, UPT, UR32, 0x200, URZ ;  /* 0x00000200201c7897 */ /* 0x000fe2000fffe0ff */
[----:B------:R-:W-:Y:S01]  /*1ce0*/  UMOV UR34, 0x0 ;  /* 0x0000000000227882 */ /* 0x000fe20000000000 */
[----:B------:R-:W-:Y:S01]  /*1cf0*/  UMOV UR35, 0x4410010 ;  /* 0x0441001000237882 */ /* 0x000fe20000000000 */
[----:B------:R-:W-:Y:S01]  /*1d00*/  UMOV UR15, 0x40004040 ;  /* 0x40004040000f7882 */ /* 0x000fe20000000000 */
[----:B------:R-:W-:Y:S01]  /*1d10*/  UMOV UR5, 0x40004040 ;  /* 0x4000404000057882 */ /* 0x000fe20000000000 */
[----:B------:R-:W-:Y:S01]  /*1d20*/  UMOV UR36, 0x0 ;  /* 0x0000000000247882 */ /* 0x000fe20000000000 */
[----:B------:R-:W-:Y:S01]  /*1d30*/  UMOV UR37, 0x4410010 ;  /* 0x0441001000257882 */ /* 0x000fe20000000000 */
[----:B------:R-:W-:Y:S01]  /*1d40*/  UMOV UR38, 0x0 ;  /* 0x0000000000267882 */ /* 0x000fe20000000000 */
[----:B------:R-:W-:Y:S01]  /*1d50*/  UMOV UR39, 0x4410010 ;  /* 0x0441001000277882 */ /* 0x000fe20000000000 */
[----:B------:R1:W-:Y:S01]  /*1d60*/  UTCQMMA gdesc[UR14], gdesc[UR4], tmem[UR24], tmem[UR34], idesc[UR35], !UPT ;  /* 0x00ff22040e0075ea */ /* 0x0003e2000f800318 */
[----:B------:R-:W-:Y:S01]  /*1d70*/  UMOV UR40, 0x0 ;  /* 0x0000000000287882 */ /* 0x000fe20000000000 */
[----:B------:R-:W-:Y:S01]  /*1d80*/  UMOV UR41, 0x4410010 ;  /* 0x0441001000297882 */ /* 0x000fe20000000000 */
[----:B------:R1:W-:Y:S01]  /*1d90*/  UTCQMMA gdesc[UR30], gdesc[UR32], tmem[UR24], tmem[UR36], idesc[UR37], UPT ;  /* 0x00ff24201e0075ea */ /* 0x0003e2000b800318 */
[----:B------:R1:W-:Y:S01]  /*1da0*/  UTCQMMA gdesc[UR16], gdesc[UR18], tmem[UR24], tmem[UR38], idesc[UR39], UPT ;  /* 0x00ff2612100075ea */ /* 0x0003e2000b800318 */
[----:B------:R1:W-:Y:S01]  /*1db0*/  UTCQMMA gdesc[UR26], gdesc[UR28], tmem[UR24], tmem[UR40], idesc[UR41], UPT ;  /* 0x00ff281c1a0075ea */ /* 0x0003e2000b800318 */
[----:B------:R-:W-:Y:S01]  /*1dc0*/  NOP ;  /* 0x0000000000007918 */ /* 0x000fe20000000000 */
.L_x_61:
[----:B------:R-:W-:Y:S01]  /*1dd0*/  ELECT P0, URZ, PT ;  /* 0x0000000000ff782f */ /* 0x000fe20003800000 */
[----:B-1----:R-:W-:Y:S01]  /*1de0*/  UMOV UR4, UR6 ;  /* 0x0000000600047c82 */ /* 0x002fe20008000000 */
[----:B------:R-:W-:Y:S02]  /*1df0*/  UMOV UR5, URZ ;  /* 0x000000ff00057c82 */ /* 0x000fe40008000000 */
[----:B------:R-:W-:-:S13]  /*1e00*/  ISETP.LT.U32.AND P0, PT, R132, 0x20, P0 ;  /* 0x000000208400780c */ /* 0x000fda0000701070 */
[----:B------:R-:W-:Y:S01]  /*1e10*/  VOTEU.ANY UP0, P0 ;  /* 0x0000000000ff7886 */ /* 0x000fe20000000100 */
[----:B------:R-:W-:Y:S01]  /*1e20*/  VOTEU.ANY UP1, P0 ;  /* 0x0000000000ff7886 */ /* 0x000fe20000020100 */
[----:B------:R-:W-:-:S03]  /*1e30*/  ISETP.GE.U32.AND P0, PT, R10, 0x81, PT ;  /* 0x000000810a00780c */ /* 0x000fc60003f06070 */
[----:B------:R-:W-:Y:S02]  /*1e40*/  @UP0 UMOV UR4, UR4 ;  /* 0x0000000400040c82 */ /* 0x000fe40008000000 */
[----:B------:R1:W-:Y:S01]  /*1e50*/  @UP1 UTCBAR [UR4], URZ ;  /* 0x000000ff040013e9 */ /* 0x0003e200080000ff */
[----:B------:R-:W-:Y:S06]  /*1e60*/  BAR.SYNC.DEFER_BLOCKING 0x0 ;  /* 0x0000000000007b1d */ /* 0x000fec0000010000 */
[----:B------:R-:W2:Y:S02]  /*1e70*/  SYNCS.PHASECHK.TRANS64.TRYWAIT P1, [UR8+0x28020], RZ ;  /* 0x028020ffff0075a7 */ /* 0x000ea40008021108 */
[----:B-12---:R-:W-:Y:S05]  /*1e80*/  @!P1 BRA `(.L_x_62) ;  /* 0x00000010003c9947 */ /* 0x006fea0003800000 */
.L_x_79:
[----:B------:R-:W-:Y:S01]  /*1e90*/  IMAD.MOV.U32 R2, RZ, RZ, RZ ;  /* 0x000000ffff027224 */ /* 0x000fe200078e00ff */
[----:B------:R-:W-:Y:S06]  /*1ea0*/  @!P0 BRA `(.L_x_59) ;  /* 0x0000000400648947 */ /* 0x000fec0003800000 */
[----:B------:R-:W1:Y:S01]  /*1eb0*/  LDCU UR25, c[0x0][0x3a0] ;  /* 0x00007400ff1977ac */ /* 0x000e620008000800 */
[----:B------:R-:W-:Y:S01]  /*1ec0*/  UMOV UR13, 0x1 ;  /* 0x00000001000d7882 */ /* 0x000fe20000000000 */
[----:B------:R-:W-:-:S05]  /*1ed0*/  UMOV UR6, 0x80 ;  /* 0x0000008000067882 */ /* 0x000fca0000000000 */
.L_x_66:
[----:B------:R-:W-:Y:S01]  /*1ee0*/  BAR.SYNC.DEFER_BLOCKING 0x0 ;  /* 0x0000000000007b1d */ /* 0x000fe20000010000 */
[----:B------:R-:W-:Y:S01]  /*1ef0*/  ULEA UR17, UR13, UR8, 0x3 ;  /* 0x000000080d117291 */ /* 0x000fe2000f8e18ff */
[----:B------:R-:W-:Y:S01]  /*1f00*/  @!P3 IMAD.MOV.U32 R3, RZ, RZ, 0xa000 ;  /* 0x0000a000ff03b424 */ /* 0x000fe200078e00ff */
[----:B------:R-:W-:Y:S01]  /*1f10*/  ELECT P1, URZ, PT ;  /* 0x0000000000ff782f */ /* 0x000fe20003820000 */
[----:B------:R-:W-:-:S03]  /*1f20*/  ULEA UR4, UR13, UR8, 0xd ;  /* 0x000000080d047291 */ /* 0x000fc6000f8e68ff */
[----:B------:R-:W-:Y:S02]  /*1f30*/  ISETP.LT.U32.AND P1, PT, R132, 0x20, P1 ;  /* 0x000000208400780c */ /* 0x000fe40000f21070 */
[----:B------:R-:W-:Y:S01]  /*1f40*/  ELECT P0, URZ, PT ;  /* 0x0000000000ff782f */ /* 0x000fe20003800000 */
[----:B------:R-:W-:-:S03]  /*1f50*/  UIADD3 UR4, UPT, UPT, UR4, 0x20000, URZ ;  /* 0x0002000004047890 */ /* 0x000fc6000fffe0ff */
[----:B------:R-:W-:Y:S01]  /*1f60*/  ISETP.LT.U32.AND P0, PT, R132, 0x40, P0 ;  /* 0x000000408400780c */ /* 0x000fe20000701070 */
[----:B------:R-:W-:Y:S02]  /*1f70*/  ULEA UR14, UR13, UR8, 0xf ;  /* 0x000000080d0e7291 */ /* 0x000fe4000f8e78ff */
[----:B------:R-:W-:Y:S01]  /*1f80*/  ULOP3.LUT UR15, UR9, 0x1, URZ, 0xc0, !UPT ;  /* 0x00000001090f7892 */ /* 0x000fe2000f8ec0ff */
[----:B------:R-:W-:-:S03]  /*1f90*/  UMOV UR31, UR6 ;  /* 0x00000006001f7c82 */ /* 0x000fc60008000000 */
[----:B------:R-:W-:Y:S01]  /*1fa0*/  ULEA UR28, UR15, UR14, 0xe ;  /* 0x0000000e0f1c7291 */ /* 0x000fe2000f8e70ff */
[----:B------:R-:W-:Y:S01]  /*1fb0*/  VOTEU.ANY UP0, P1 ;  /* 0x0000000000ff7886 */ /* 0x000fe20000800100 */
[----:B------:R-:W-:Y:S01]  /*1fc0*/  ULEA UR30, UR15, UR12, 0x7 ;  /* 0x0000000c0f1e7291 */ /* 0x000fe2000f8e38ff */
[----:B------:R2:W-:Y:S03]  /*1fd0*/  @!P3 SYNCS.ARRIVE.TRANS64 RZ, [UR17+0x28000], R3 ;  /* 0x02800003ffffb9a7 */ /* 0x0005e60008000011 */
[----:B------:R-:W-:Y:S01]  /*1fe0*/  VOTEU.ANY UP1, P0 ;  /* 0x0000000000ff7886 */ /* 0x000fe20000020100 */
[----:B------:R-:W-:Y:S01]  /*1ff0*/  @UP0 UIADD3 UR5, UPT, UPT, UR17, 0x28000, URZ ;  /* 0x0002800011050890 */ /* 0x000fe2000fffe0ff */
[----:B------:R-:W-:Y:S01]  /*2000*/  VOTEU.ANY UP0, P1 ;  /* 0x0000000000ff7886 */ /* 0x000fe20000800100 */
[----:B------:R-:W-:Y:S02]  /*2010*/  BAR.SYNC.DEFER_BLOCKING 0x0 ;  /* 0x0000000000007b1d */ /* 0x000fe40000010000 */
[----:B------:R-:W-:Y:S01]  /*2020*/  @UP1 UIADD3 UR29, UPT, UPT, UR17, 0x28000, URZ ;  /* 0x00028000111d1890 */ /* 0x000fe2000fffe0ff */
[----:B--2---:R-:W-:-:S03]  /*2030*/  IMAD.U32 R3, R2, -0x80000000, RZ ;  /* 0x8000000002037824 */ /* 0x004fc600078e00ff */
[----:B------:R-:W-:Y:S01]  /*2040*/  VOTEU.ANY UP1, P0 ;  /* 0x0000000000ff7886 */ /* 0x000fe20000020100 */
[----:B------:R2:W-:Y:S01]  /*2050*/  @UP0 UTMALDG.2D [UR4], [UR20] ;  /* 0x00000004140005b4 */ /* 0x0005e20008008000 */
[----:B------:R-:W-:Y:S01]  /*2060*/  UISETP.NE.U32.AND UP0, UPT, UR9, URZ, UPT ;  /* 0x000000ff0900728c */ /* 0x000fe2000bf05070 */
[----:B------:R4:W-:Y:S06]  /*2070*/  MEMBAR.ALL.CTA ;  /* 0x0000000000007992 */ /* 0x0009ec0000008000 */
[----:B----4-:R-:W4:Y:S02]  /*2080*/  FENCE.VIEW.ASYNC.S ;  /* 0x00000000000073c6 */ /* 0x010f240000000000 */
[----:B----4-:R-:W-:Y:S06]  /*2090*/  BAR.SYNC.DEFER_BLOCKING 0x0 ;  /* 0x0000000000007b1d */ /* 0x010fec0000010000 */
[----:B------:R2:W-:Y:S02]  /*20a0*/  @UP1 UTMALDG.2D [UR28], [UR22] ;  /* 0x0000001c160015b4 */ /* 0x0005e40008008000 */
[----:B------:R-:W-:Y:S06]  /*20b0*/  BAR.SYNC.DEFER_BLOCKING 0x0 ;  /* 0x0000000000007b1d */ /* 0x000fec0000010000 */
[----:B------:R-:W4:Y:S02]  /*20c0*/  SYNCS.PHASECHK.TRANS64.TRYWAIT P0, [UR17+0x28000], R3 ;  /* 0x02800003ff0075a7 */ /* 0x000f240008001111 */
[----:B--2-4-:R-:W-:Y:S05]  /*20d0*/  @!P0 BRA `(.L_x_63) ;  /* 0x0000000c00b48947 */ /* 0x014fea0003800000 */
.L_x_80:
        /* <DEDUP_REMOVED lines=11> */
[----:B------:R-:W-:Y:S02]  /*2190*/  UIADD3 UR28, UP0, UPT, UR18, 0x2, URZ ;  /* 0x00000002121c7890 */ /* 0x000fe4000ff1e0ff */
[----:B------:R-:W-:Y:S02]  /*21a0*/  UIADD3 UR30, UP1, UPT, UR26, 0x100, URZ ;  /* 0x000001001a1e7890 */ /* 0x000fe4000ff3e0ff */
[----:B------:R-:W-:Y:S02]  /*21b0*/  UIADD3 UR32, UP2, UPT, UR18, 0x4, URZ ;  /* 0x0000000412207890 */ /* 0x000fe4000ff5e0ff */
[----:B------:R-:W-:Y:S02]  /*21c0*/  UIADD3 UR34, UP3, UPT, UR26, 0x200, URZ ;  /* 0x000002001a227890 */ /* 0x000fe4000ff7e0ff */
[----:B------:R-:W-:-:S02]  /*21d0*/  ULOP3.LUT UR4, UR15, 0x4000000, URZ, 0xfc, !UPT ;  /* 0x040000000f047892 */ /* 0x000fc4000f8efcff */
[----:B------:R-:W-:Y:S02]  /*21e0*/  UIADD3.X UR29, UPT, UPT, UR19, URZ, URZ, UP0, !UPT ;  /* 0x000000ff131d7290 */ /* 0x000fe400087fe4ff */
[----:B------:R-:W-:Y:S02]  /*21f0*/  UIADD3.X UR31, UPT, UPT, UR27, URZ, URZ, UP1, !UPT ;  /* 0x000000ff1b1f7290 */ /* 0x000fe40008ffe4ff */
[----:B------:R-:W-:Y:S02]  /*2200*/  UIADD3.X UR33, UPT, UPT, UR19, URZ, URZ, UP2, !UPT ;  /* 0x000000ff13217290 */ /* 0x000fe400097fe4ff */
[----:B------:R-:W-:Y:S01]  /*2210*/  UIADD3.X UR35, UPT, UPT, UR27, URZ, URZ, UP3, !UPT ;  /* 0x000000ff1b237290 */ /* 0x000fe20009ffe4ff */
        /* <DEDUP_REMOVED lines=8> */
[----:B------:R2:W-:Y:S01]  /*22a0*/  UTCQMMA gdesc[UR14], gdesc[UR4], tmem[UR24], tmem[UR36], idesc[UR37], UPT ;  /* 0x00ff24040e0075ea */ /* 0x0005e2000b800318 */
[----:B------:R-:W-:Y:S01]  /*22b0*/  UMOV UR42, 0x0 ;  /* 0x00000000002a7882 */ /* 0x000fe20000000000 */
[----:B------:R-:W-:Y:S01]  /*22c0*/  UMOV UR43, 0x4410010 ;  /* 0x04410010002b7882 */ /* 0x000fe20000000000 */
[----:B------:R2:W-:Y:S01]  /*22d0*/  UTCQMMA gdesc[UR18], gdesc[UR26], tmem[UR24], tmem[UR38], idesc[UR39], UPT ;  /* 0x00ff261a120075ea */ /* 0x0005e2000b800318 */
[----:B------:R2:W-:Y:S01]  /*22e0*/  UTCQMMA gdesc[UR28], gdesc[UR30], tmem[UR24], tmem[UR40], idesc[UR41], UPT ;  /* 0x00ff281e1c0075ea */ /* 0x0005e2000b800318 */
[----:B------:R2:W-:Y:S01]  /*22f0*/  UTCQMMA gdesc[UR32], gdesc[UR34], tmem[UR24], tmem[UR42], idesc[UR43], UPT ;  /* 0x00ff2a22200075ea */ /* 0x0005e2000b800318 */
[----:B------:R-:W-:Y:S01]  /*2300*/  NOP ;  /* 0x0000000000007918 */ /* 0x000fe20000000000 */
.L_x_64:
[----:B------:R-:W-:Y:S01]  /*2310*/  ELECT P0, URZ, PT ;  /* 0x0000000000ff782f */ /* 0x000fe20003800000 */
[----:B--2---:R-:W-:-:S03]  /*2320*/  UIADD3 UR4, UPT, UPT, UR17, 0x28020, URZ ;  /* 0x0002802011047890 */ /* 0x004fc6000fffe0ff */
[----:B------:R-:W-:Y:S01]  /*2330*/  ISETP.LT.U32.AND P0, PT, R132, 0x20, P0 ;  /* 0x000000208400780c */ /* 0x000fe20000701070 */
[----:B------:R-:W-:-:S12]  /*2340*/  UMOV UR5, URZ ;  /* 0x000000ff00057c82 */ /* 0x000fd80008000000 */
[----:B------:R-:W-:Y:S01]  /*2350*/  VOTEU.ANY UP0, P0 ;  /* 0x0000000000ff7886 */ /* 0x000fe20000000100 */
[----:B------:R-:W-:-:S04]  /*2360*/  VOTEU.ANY UP1, P0 ;  /* 0x0000000000ff7886 */ /* 0x000fc80000020100 */
[----:B------:R-:W-:Y:S02]  /*2370*/  @UP0 UMOV UR4, UR4 ;  /* 0x0000000400040c82 */ /* 0x000fe40008000000 */
[----:B------:R2:W-:Y:S01]  /*2380*/  @UP1 UTCBAR [UR4], URZ ;  /* 0x000000ff040013e9 */ /* 0x0005e200080000ff */
[----:B------:R-:W-:Y:S06]  /*2390*/  BAR.SYNC.DEFER_BLOCKING 0x0 ;  /* 0x0000000000007b1d */ /* 0x000fec0000010000 */
[----:B------:R-:W4:Y:S02]  /*23a0*/  SYNCS.PHASECHK.TRANS64.TRYWAIT P0, [UR17+0x28020], R3 ;  /* 0x02802003ff0075a7 */ /* 0x000f240008001111 */
[----:B--2-4-:R-:W-:Y:S05]  /*23b0*/  @!P0 BRA `(.L_x_65) ;  /* 0x0000000c00088947 */ /* 0x014fea0003800000 */
.L_x_81:
[----:B------:R-:W-:Y:S02]  /*23c0*/  UIADD3 UR13, UPT, UPT, UR13, 0x1, URZ ;  /* 0x000000010d0d7890 */ /* 0x000fe4000fffe0ff */
[----:B------:R-:W-:Y:S02]  /*23d0*/  UIADD3 UR6, UPT, UPT, UR6, 0x80, URZ ;  /* 0x0000008006067890 */ /* 0x000fe4000fffe0ff */
[----:B------:R-:W-:-:S04]  /*23e0*/  UISETP.NE.U32.AND UP0, UPT, UR13, 0x4, UPT ;  /* 0x000000040d00788c */ /* 0x000fc8000bf05070 */
[----:B------:R-:W-:Y:S02]  /*23f0*/  USEL UR13, UR13, URZ, UP0 ;  /* 0x000000ff0d0d7287 */ /* 0x000fe40008000000 */
[----:B------:R-:W-:Y:S02]  /*2400*/  USEL UR4, URZ, 0x1, UP0 ;  /* 0x00000001ff047887 */ /* 0x000fe40008000000 */
[----:B-1----:R-:W-:-:S04]  /*2410*/  UISETP.GE.AND UP0, UPT, UR6, UR25, UPT ;  /* 0x000000190600728c */ /* 0x002fc8000bf06270 */
[----:B------:R-:W-:-:S05]  /*2420*/  LOP3.LUT R2, R2, UR4, RZ, 0x3c, !PT ;  /* 0x0000000402027c12 */ /* 0x000fca000f8e3cff */
[----:B------:R-:W-:Y:S05]  /*2430*/  BRA.U !UP0, `(.L_x_66) ;  /* 0xfffffff908a87547 */ /* 0x000fea000b83ffff */
.L_x_59:
[----:B--2-4-:R-:W-:Y:S06]  /*2440*/  BAR.SYNC.DEFER_BLOCKING 0x0 ;  /* 0x0000000000007b1d */ /* 0x014fec0000010000 */
[----:B------:R-:W-:Y:S04]  /*2450*/  BSSY.RECONVERGENT B3, `(.L_x_67) ;  /* 0x0000004000037945 */ /* 0x000fe80003800200 */
[----:B------:R-:W-:Y:S05]  /*2460*/  @P3 BRA `(.L_x_68) ;  /* 0x0000000000083947 */ /* 0x000fea0003800000 */
[----:B------:R-:W1:Y:S02]  /*2470*/  SYNCS.CCTL.IV [UR8+0x28000] ;  /* 0x02800000ff0079b1 */ /* 0x000e640008000008 */
[----:B-1----:R-:W1:Y:S02]  /*2480*/  SYNCS.CCTL.IV [UR8+0x28020] ;  /* 0x02802000ff0079b1 */ /* 0x002e640008000008 */
.L_x_68:
[----:B------:R-:W-:Y:S05]  /*2490*/  BSYNC.RECONVERGENT B3 ;  /* 0x0000000000037941 */ /* 0x000fea0003800200 */
.L_x_67:
[----:B-1----:R-:W-:Y:S06]  /*24a0*/  BAR.SYNC.DEFER_BLOCKING 0x0 ;  /* 0x0000000000007b1d */ /* 0x002fec0000010000 */
[----:B------:R-:W-:Y:S04]  /*24b0*/  BSSY.RECONVERGENT B3, `(.L_x_69) ;  /* 0x0000004000037945 */ /* 0x000fe80003800200 */
[----:B------:R-:W-:Y:S05]  /*24c0*/  @P3 BRA `(.L_x_70) ;  /* 0x0000000000083947 */ /* 0x000fea0003800000 */
[----:B------:R-:W1:Y:S02]  /*24d0*/  SYNCS.CCTL.IV [UR8+0x28008] ;  /* 0x02800800ff0079b1 */ /* 0x000e640008000008 */
[----:B-1----:R-:W1:Y:S02]  /*24e0*/  SYNCS.CCTL.IV [UR8+0x28028] ;  /* 0x02802800ff0079b1 */ /* 0x002e640008000008 */
.L_x_70:
[----:B------:R-:W-:Y:S05]  /*24f0*/  BSYNC.RECONVERGENT B3 ;  /* 0x0000000000037941 */ /* 0x000fea0003800200 */
.L_x_69:
[----:B-1----:R-:W-:Y:S06]  /*2500*/  BAR.SYNC.DEFER_BLOCKING 0x0 ;  /* 0x0000000000007b1d */ /* 0x002fec0000010000 */
[----:B------:R-:W-:Y:S04]  /*2510*/  BSSY.RECONVERGENT B3, `(.L_x_71) ;  /* 0x0000004000037945 */ /* 0x000fe80003800200 */
[----:B------:R-:W-:Y:S05]  /*2520*/  @P3 BRA `(.L_x_72) ;  /* 0x0000000000083947 */ /* 0x000fea0003800000 */
[----:B------:R-:W1:Y:S02]  /*2530*/  SYNCS.CCTL.IV [UR8+0x28010] ;  /* 0x02801000ff0079b1 */ /* 0x000e640008000008 */
[----:B-1----:R-:W1:Y:S02]  /*2540*/  SYNCS.CCTL.IV [UR8+0x28030] ;  /* 0x02803000ff0079b1 */ /* 0x002e640008000008 */
.L_x_72:
[----:B------:R-:W-:Y:S05]  /*2550*/  BSYNC.RECONVERGENT B3 ;  /* 0x0000000000037941 */ /* 0x000fea0003800200 */
.L_x_71:
[----:B-1----:R-:W-:Y:S06]  /*2560*/  BAR.SYNC.DEFER_BLOCKING 0x0 ;  /* 0x0000000000007b1d */ /* 0x002fec0000010000 */
[----:B------:R-:W-:Y:S04]  /*2570*/  BSSY.RECONVERGENT B3, `(.L_x_73) ;  /* 0x0000004000037945 */ /* 0x000fe80003800200 */
[----:B------:R-:W-:Y:S05]  /*2580*/  @P3 BRA `(.L_x_74) ;  /* 0x0000000000083947 */ /* 0x000fea0003800000 */
[----:B------:R-:W1:Y:S02]  /*2590*/  SYNCS.CCTL.IV [UR8+0x28018] ;  /* 0x02801800ff0079b1 */ /* 0x000e640008000008 */
[----:B-1----:R-:W1:Y:S02]  /*25a0*/  SYNCS.CCTL.IV [UR8+0x28038] ;  /* 0x02803800ff0079b1 */ /* 0x002e640008000008 */
.L_x_74:
[----:B------:R-:W-:Y:S05]  /*25b0*/  BSYNC.RECONVERGENT B3 ;  /* 0x0000000000037941 */ /* 0x000fea0003800200 */
.L_x_73:
[----:B------:R-:W-:Y:S01]  /*25c0*/  USHF.L.U32 UR4, UR9, 0x15, URZ ;  /* 0x0000001509047899 */ /* 0x000fe200080006ff */
[C---:B------:R-:W-:Y:S01]  /*25d0*/  IMAD.SHL.U32 R2, R0.reuse, 0x40, RZ ;  /* 0x0000004000027824 */ /* 0x040fe200078e00ff */
[----:B------:R-:W-:Y:S01]  /*25e0*/  ELECT P0, URZ, PT ;  /* 0x0000000000ff782f */ /* 0x000fe20003800000 */
[C---:B------:R-:W-:Y:S01]  /*25f0*/  IMAD.SHL.U32 R133, R0.reuse, 0x80, RZ ;  /* 0x0000008000857824 */ /* 0x040fe200078e00ff */
[----:B------:R-:W-:Y:S01]  /*2600*/  ULOP3.LUT UR4, UR4, 0x600000, URZ, 0xc0, !UPT ;  /* 0x0060000004047892 */ /* 0x000fe2000f8ec0ff */
[----:B------:R-:W-:Y:S01]  /*2610*/  IMAD.SHL.U32 R3, R0, 0x10, RZ ;  /* 0x0000001000037824 */ /* 0x000fe200078e00ff */
[----:B------:R-:W-:Y:S01]  /*2620*/  LOP3.LUT R2, R2, 0x1800, RZ, 0xc0, !PT ;  /* 0x0000180002027812 */ /* 0x000fe200078ec0ff */
[----:B------:R-:W-:Y:S01]  /*2630*/  IMAD.SHL.U32 R0, R0, 0x200, RZ ;  /* 0x0000020000007824 */ /* 0x000fe200078e00ff */
[----:B------:R-:W-:Y:S01]  /*2640*/  UIADD3 UR4, UPT, UPT, UR24, UR4, URZ ;  /* 0x0000000418047290 */ /* 0x000fe2000fffe0ff */
[----:B------:R-:W-:Y:S01]  /*2650*/  LOP3.LUT R133, R133, 0x780, RZ, 0xc0, !PT ;  /* 0x0000078085857812 */ /* 0x000fe200078ec0ff */
[----:B------:R-:W-:Y:S01]  /*2660*/  ULOP3.LUT UR9, UR9, 0x1, URZ, 0xc0, !UPT ;  /* 0x0000000109097892 */ /* 0x000fe2000f8ec0ff */
[----:B------:R-:W-:Y:S01]  /*2670*/  LOP3.LUT R2, R2, 0x70, R3, 0xf8, !PT ;  /* 0x0000007002027812 */ /* 0x000fe200078ef803 */
[----:B------:R-:W-:Y:S01]  /*2680*/  UMOV UR6, UR7 ;  /* 0x0000000700067c82 */ /* 0x000fe20008000000 */
[----:B------:R-:W-:Y:S01]  /*2690*/  LOP3.LUT R133, R133, 0x2000, R0, 0xf8, !PT ;  /* 0x0000200085857812 */ /* 0x000fe200078ef800 */
[----:B------:R-:W-:Y:S01]  /*26a0*/  ULEA UR5, UR9, UR12, 0x7 ;  /* 0x0000000c09057291 */ /* 0x000fe2000f8e38ff */
[----:B------:R-:W-:-:S02]  /*26b0*/  ISETP.LT.U32.AND P0, PT, R132, 0x40, P0 ;  /* 0x000000408400780c */ /* 0x000fc40000701070 */
[----:B---3--:R-:W-:Y:S01]  /*26c0*/  LDTM.16dp32bit_t0_t15.x128 R4, tmem[UR4] ;  /* 0x00000004000479ee */ /* 0x008fe20008b80000 */
[----:B------:R-:W2:Y:S01]  /*26d0*/  LDTM.16dp32bit_t16_t31.x128 R4, tmem[UR4+0x80] ;  /* 0x00008004000479ee */ /* 0x000ea20008ba0000 */
[----:B------:R-:W-:Y:S01]  /*26e0*/  LOP3.LUT R0, R133, R2, RZ, 0xfc, !PT ;  /* 0x0000000285007212 */ /* 0x000fe200078efcff */
[----:B------:R-:W-:Y:S01]  /*26f0*/  NOP ;  /* 0x0000000000007918 */ /* 0x000fe20000000000 */
[----:B------:R-:W-:Y:S02]  /*2700*/  ULEA UR4, UR9, UR8, 0xd ;  /* 0x0000000809047291 */ /* 0x000fe4000f8e68ff */
[C---:B------:R-:W-:Y:S02]  /*2710*/  LOP3.LUT R2, R0.reuse, 0x10, RZ, 0x3c, !PT ;  /* 0x0000001000027812 */ /* 0x040fe400078e3cff */
[----:B------:R-:W-:-:S03]  /*2720*/  LOP3.LUT R3, R0, 0x20, RZ, 0x3c, !PT ;  /* 0x0000002000037812 */ /* 0x000fc600078e3cff */
[----:B--2---:R-:W-:Y:S01]  /*2730*/  VOTEU.ANY UP1, P0 ;  /* 0x0000000000ff7886 */ /* 0x004fe20000020100 */
[----:B------:R-:W-:Y:S01]  /*2740*/  VOTEU.ANY UP0, P0 ;  /* 0x0000000000ff7886 */ /* 0x000fe20000000100 */
[----:B------:R-:W-:Y:S02]  /*2750*/  F2FP.SATFINITE.E4M3.F32.PACK_AB_MERGE_C R6, R7, R6, RZ ;  /* 0x000000060706723e */ /* 0x000fe400048070ff */
[----:B------:R-:W-:Y:S02]  /*2760*/  F2FP.SATFINITE.E4M3.F32.PACK_AB_MERGE_C R10, R11, R10, RZ ;  /* 0x0000000a0b0a723e */ /* 0x000fe400048070ff */
[----:B------:R-:W-:Y:S02]  /*2770*/  F2FP.SATFINITE.E4M3.F32.PACK_AB_MERGE_C R14, R15, R14, RZ ;  /* 0x0000000e0f0e723e */ /* 0x000fe400048070ff */
[----:B------:R-:W-:Y:S02]  /*2780*/  F2FP.SATFINITE.E4M3.F32.PACK_AB_MERGE_C R7, R19, R18, RZ ;  /* 0x000000121307723e */ /* 0x000fe400048070ff */
[----:B------:R-:W-:-:S02]  /*2790*/  F2FP.SATFINITE.E4M3.F32.PACK_AB_MERGE_C R22, R23, R22, RZ ;  /* 0x000000161716723e */ /* 0x000fc400048070ff */
[----:B------:R-:W-:Y:S02]  /*27a0*/  F2FP.SATFINITE.E4M3.F32.PACK_AB_MERGE_C R26, R27, R26, RZ ;  /* 0x0000001a1b1a723e */ /* 0x000fe400048070ff */
        /* <DEDUP_REMOVED lines=11> */
[----:B------:R-:W-:Y:S02]  /*2860*/  F2FP.SATFINITE.E4M3.F32.PACK_AB_MERGE_C R4, R5, R4, R6 ;  /* 0x000000040504723e */ /* 0x000fe40004807006 */
[----:B------:R-:W-:Y:S02]  /*2870*/  F2FP.SATFINITE.E4M3.F32.PACK_AB_MERGE_C R74, R75, R74, RZ ;  /* 0x0000004a4b4a723e */ /* 0x000fe400048070ff */
[----:B------:R-:W-:Y:S02]  /*2880*/  F2FP.SATFINITE.E4M3.F32.PACK_AB_MERGE_C R78, R79, R78, RZ ;  /* 0x0000004e4f4e723e */ /* 0x000fe400048070ff */
[----:B------:R-:W-:Y:S02]  /*2890*/  F2FP.SATFINITE.E4M3.F32.PACK_AB_MERGE_C R71, R83, R82, RZ ;  /* 0x000000525347723e */ /* 0x000fe400048070ff */
[----:B------:R-:W-:Y:S02]  /*28a0*/  F2FP.SATFINITE.E4M3.F32.PACK_AB_MERGE_C R86, R87, R86, RZ ;  /* 0x000000565756723e */ /* 0x000fe400048070ff */
[----:B------:R-:W-:-:S02]  /*28b0*/  F2FP.SATFINITE.E4M3.F32.PACK_AB_MERGE_C R5, R9, R8, R10 ;  /* 0x000000080905723e */ /* 0x000fc4000480700a */
[----:B------:R-:W-:Y:S02]  /*28c0*/  F2FP.SATFINITE.E4M3.F32.PACK_AB_MERGE_C R6, R13, R12, R14 ;  /* 0x0000000c0d06723e */ /* 0x000fe4000480700e */
[----:B------:R-:W-:Y:S02]  /*28d0*/  F2FP.SATFINITE.E4M3.F32.PACK_AB_MERGE_C R7, R17, R16, R7 ;  /* 0x000000101107723e */ /* 0x000fe40004807007 */
[----:B------:R-:W-:Y:S02]  /*28e0*/  F2FP.SATFINITE.E4M3.F32.PACK_AB_MERGE_C R20, R21, R20, R22 ;  /* 0x000000141514723e */ /* 0x000fe40004807016 */
[----:B------:R-:W-:Y:S01]  /*28f0*/  F2FP.SATFINITE.E4M3.F32.PACK_AB_MERGE_C R90, R91, R90, RZ ;  /* 0x0000005a5b5a723e */ /* 0x000fe200048070ff */
[----:B-1----:R1:W-:Y:S01]  /*2900*/  STS.128 [R0+UR8], R4 ;  /* 0x0000000400007988 */ /* 0x0023e20008000c08 */
[----:B------:R-:W-:Y:S02]  /*2910*/  F2FP.SATFINITE.E4M3.F32.PACK_AB_MERGE_C R94, R95, R94, RZ ;  /* 0x0000005e5f5e723e */ /* 0x000fe400048070ff */
[----:B------:R-:W-:-:S02]  /*2920*/  F2FP.SATFINITE.E4M3.F32.PACK_AB_MERGE_C R98, R99, R98, RZ ;  /* 0x000000626362723e */ /* 0x000fc400048070ff */
[----:B------:R-:W-:Y:S02]  /*2930*/  F2FP.SATFINITE.E4M3.F32.PACK_AB_MERGE_C R102, R103, R102, RZ ;  /* 0x000000666766723e */ /* 0x000fe400048070ff */
[----:B------:R-:W-:Y:S02]  /*2940*/  F2FP.SATFINITE.E4M3.F32.PACK_AB_MERGE_C R21, R25, R24, R26 ;  /* 0x000000181915723e */ /* 0x000fe4000480701a */
[----:B------:R-:W-:Y:S02]  /*2950*/  F2FP.SATFINITE.E4M3.F32.PACK_AB_MERGE_C R22, R29, R28, R30 ;  /* 0x0000001c1d16723e */ /* 0x000fe4000480701e */
[----:B------:R-:W-:Y:S02]  /*2960*/  F2FP.SATFINITE.E4M3.F32.PACK_AB_MERGE_C R23, R33, R32, R23 ;  /* 0x000000202117723e */ /* 0x000fe40004807017 */
[----:B------:R-:W-:Y:S02]  /*2970*/  F2FP.SATFINITE.E4M3.F32.PACK_AB_MERGE_C R36, R37, R36, R38 ;  /* 0x000000242524723e */ /* 0x000fe40004807026 */
[----:B------:R-:W-:Y:S01]  /*2980*/  F2FP.SATFINITE.E4M3.F32.PACK_AB_MERGE_C R106, R107, R106, RZ ;  /* 0x0000006a6b6a723e */ /* 0x000fe200048070ff */
[----:B------:R1:W-:Y:S01]  /*2990*/  STS.128 [R2+UR8], R20 ;  /* 0x0000001402007988 */ /* 0x0003e20008000c08 */
[----:B------:R-:W-:-:S02]  /*29a0*/  F2FP.SATFINITE.E4M3.F32.PACK_AB_MERGE_C R110, R111, R110, RZ ;  /* 0x0000006e6f6e723e */ /* 0x000fc400048070ff */
[----:B------:R-:W-:Y:S02]  /*29b0*/  F2FP.SATFINITE.E4M3.F32.PACK_AB_MERGE_C R114, R115, R114, RZ ;  /* 0x000000727372723e */ /* 0x000fe400048070ff */
[----:B------:R-:W-:Y:S02]  /*29c0*/  F2FP.SATFINITE.E4M3.F32.PACK_AB_MERGE_C R118, R119, R118, RZ ;  /* 0x000000767776723e */ /* 0x000fe400048070ff */
[----:B------:R-:W-:Y:S02]  /*29d0*/  F2FP.SATFINITE.E4M3.F32.PACK_AB_MERGE_C R37, R41, R40, R42 ;  /* 0x000000282925723e */ /* 0x000fe4000480702a */
[----:B------:R-:W-:Y:S02]  /*29e0*/  F2FP.SATFINITE.E4M3.F32.PACK_AB_MERGE_C R38, R45, R44, R46 ;  /* 0x0000002c2d26723e */ /* 0x000fe4000480702e */
[----:B------:R-:W-:Y:S02]  /*29f0*/  F2FP.SATFINITE.E4M3.F32.PACK_AB_MERGE_C R39, R49, R48, R39 ;  /* 0x000000303127723e */ /* 0x000fe40004807027 */
[----:B------:R-:W-:-:S02]  /*2a00*/  F2FP.SATFINITE.E4M3.F32.PACK_AB_MERGE_C R52, R53, R52, R54 ;  /* 0x000000343534723e */ /* 0x000fc40004807036 */
[----:B------:R-:W-:Y:S01]  /*2a10*/  F2FP.SATFINITE.E4M3.F32.PACK_AB_MERGE_C R122, R123, R122, RZ ;  /* 0x0000007a7b7a723e */ /* 0x000fe200048070ff */
[----:B------:R1:W-:Y:S01]  /*2a20*/  STS.128 [R3+UR8], R36 ;  /* 0x0000002403007988 */ /* 0x0003e20008000c08 */
[----:B------:R-:W-:Y:S02]  /*2a30*/  F2FP.SATFINITE.E4M3.F32.PACK_AB_MERGE_C R126, R127, R126, RZ ;  /* 0x0000007e7f7e723e */ /* 0x000fe400048070ff */
[----:B------:R-:W-:Y:S02]  /*2a40*/  F2FP.SATFINITE.E4M3.F32.PACK_AB_MERGE_C R130, R131, R130, RZ ;  /* 0x000000828382723e */ /* 0x000fe400048070ff */
[----:B------:R-:W-:Y:S02]  /*2a50*/  F2FP.SATFINITE.E4M3.F32.PACK_AB_MERGE_C R53, R57, R56, R58 ;  /* 0x000000383935723e */ /* 0x000fe4000480703a */
[----:B------:R-:W-:Y:S02]  /*2a60*/  F2FP.SATFINITE.E4M3.F32.PACK_AB_MERGE_C R54, R61, R60, R62 ;  /* 0x0000003c3d36723e */ /* 0x000fe4000480703e */
[----:B------:R-:W-:-:S02]  /*2a70*/  F2FP.SATFINITE.E4M3.F32.PACK_AB_MERGE_C R55, R65, R64, R55 ;  /* 0x000000404137723e */ /* 0x000fc40004807037 */
[----:B------:R-:W-:Y:S02]  /*2a80*/  F2FP.SATFINITE.E4M3.F32.PACK_AB_MERGE_C R68, R69, R68, R70 ;  /* 0x000000444544723e */ /* 0x000fe40004807046 */
[----:B------:R-:W-:Y:S02]  /*2a90*/  LOP3.LUT R8, R0, 0x30, RZ, 0x3c, !PT ;  /* 0x0000003000087812 */ /* 0x000fe400078e3cff */
[----:B------:R-:W-:Y:S02]  /*2aa0*/  F2FP.SATFINITE.E4M3.F32.PACK_AB_MERGE_C R69, R73, R72, R74 ;  /* 0x000000484945723e */ /* 0x000fe4000480704a */
[----:B------:R-:W-:Y:S01]  /*2ab0*/  F2FP.SATFINITE.E4M3.F32.PACK_AB_MERGE_C R70, R77, R76, R78 ;  /* 0x0000004c4d46723e */ /* 0x000fe2000480704e */
[----:B------:R1:W-:Y:S01]  /*2ac0*/  STS.128 [R8+UR8], R52 ;  /* 0x0000003408007988 */ /* 0x0003e20008000c08 */
[----:B------:R-:W-:Y:S02]  /*2ad0*/  F2FP.SATFINITE.E4M3.F32.PACK_AB_MERGE_C R71, R81, R80, R71 ;  /* 0x000000505147723e */ /* 0x000fe40004807047 */
[----:B------:R-:W-:-:S02]  /*2ae0*/  F2FP.SATFINITE.E4M3.F32.PACK_AB_MERGE_C R84, R85, R84, R86 ;  /* 0x000000545554723e */ /* 0x000fc40004807056 */
[C---:B------:R-:W-:Y:S02]  /*2af0*/  LOP3.LUT R9, R0.reuse, 0x40, RZ, 0x3c, !PT ;  /* 0x0000004000097812 */ /* 0x040fe400078e3cff */
[----:B------:R-:W-:Y:S02]  /*2b00*/  F2FP.SATFINITE.E4M3.F32.PACK_AB_MERGE_C R85, R89, R88, R90 ;  /* 0x000000585955723e */ /* 0x000fe4000480705a */
[----:B------:R-:W-:Y:S01]  /*2b10*/  F2FP.SATFINITE.E4M3.F32.PACK_AB_MERGE_C R86, R93, R92, R94 ;  /* 0x0000005c5d56723e */ /* 0x000fe2000480705e */
[----:B------:R1:W-:Y:S01]  /*2b20*/  STS.128 [R9+UR8], R68 ;  /* 0x0000004409007988 */ /* 0x0003e20008000c08 */
[----:B------:R-:W-:Y:S02]  /*2b30*/  F2FP.SATFINITE.E4M3.F32.PACK_AB_MERGE_C R87, R97, R96, R98 ;  /* 0x000000606157723e */ /* 0x000fe40004807062 */
[----:B------:R-:W-:Y:S02]  /*2b40*/  F2FP.SATFINITE.E4M3.F32.PACK_AB_MERGE_C R100, R101, R100, R102 ;  /* 0x000000646564723e */ /* 0x000fe40004807066 */
[----:B------:R-:W-:-:S02]  /*2b50*/  LOP3.LUT R10, R0, 0x50, RZ, 0x3c, !PT ;  /* 0x00000050000a7812 */ /* 0x000fc400078e3cff */
[----:B------:R-:W-:Y:S02]  /*2b60*/  F2FP.SATFINITE.E4M3.F32.PACK_AB_MERGE_C R101, R105, R104, R106 ;  /* 0x000000686965723e */ /* 0x000fe4000480706a */
[----:B------:R-:W-:Y:S01]  /*2b70*/  F2FP.SATFINITE.E4M3.F32.PACK_AB_MERGE_C R102, R109, R108, R110 ;  /* 0x0000006c6d66723e */ /* 0x000fe2000480706e */
[----:B------:R1:W-:Y:S01]  /*2b80*/  STS.128 [R10+UR8], R84 ;  /* 0x000000540a007988 */ /* 0x0003e20008000c08 */
[----:B------:R-:W-:Y:S02]  /*2b90*/  F2FP.SATFINITE.E4M3.F32.PACK_AB_MERGE_C R103, R113, R112, R114 ;  /* 0x000000707167723e */ /* 0x000fe40004807072 */
[----:B------:R-:W-:Y:S02]  /*2ba0*/  F2FP.SATFINITE.E4M3.F32.PACK_AB_MERGE_C R116, R117, R116, R118 ;  /* 0x000000747574723e */ /* 0x000fe40004807076 */
[----:B------:R-:W-:Y:S02]  /*2bb0*/  LOP3.LUT R11, R0, 0x60, RZ, 0x3c, !PT ;  /* 0x00000060000b7812 */ /* 0x000fe400078e3cff */
[----:B------:R-:W-:-:S02]  /*2bc0*/  F2FP.SATFINITE.E4M3.F32.PACK_AB_MERGE_C R117, R121, R120, R122 ;  /* 0x000000787975723e */ /* 0x000fc4000480707a */
[----:B------:R-:W-:Y:S01]  /*2bd0*/  F2FP.SATFINITE.E4M3.F32.PACK_AB_MERGE_C R118, R125, R124, R126 ;  /* 0x0000007c7d76723e */ /* 0x000fe2000480707e */
[----:B------:R1:W-:Y:S01]  /*2be0*/  STS.128 [R11+UR8], R100 ;  /* 0x000000640b007988 */ /* 0x0003e20008000c08 */
[----:B------:R-:W-:Y:S02]  /*2bf0*/  F2FP.SATFINITE.E4M3.F32.PACK_AB_MERGE_C R119, R129, R128, R130 ;  /* 0x000000808177723e */ /* 0x000fe40004807082 */
[----:B------:R-:W-:-:S05]  /*2c00*/  LOP3.LUT R12, R0, 0x70, RZ, 0x3c, !PT ;  /* 0x00000070000c7812 */ /* 0x000fca00078e3cff */
[----:B------:R1:W-:Y:S01]  /*2c10*/  STS.128 [R12+UR8], R116 ;  /* 0x000000740c007988 */ /* 0x0003e20008000c08 */
[----:B------:R2:W-:Y:S06]  /*2c20*/  MEMBAR.ALL.CTA ;  /* 0x0000000000007992 */ /* 0x0005ec0000008000 */
[----:B--2---:R-:W2:Y:S02]  /*2c30*/  FENCE.VIEW.ASYNC.S ;  /* 0x00000000000073c6 */ /* 0x004ea40000000000 */
[----:B--2---:R-:W-:Y:S06]  /*2c40*/  BAR.SYNC.DEFER_BLOCKING 0x0 ;  /* 0x0000000000007b1d */ /* 0x004fec0000010000 */
[----:B------:R1:W-:Y:S01]  /*2c50*/  @UP1 UTMASTG.2D [UR4], [UR10] ;  /* 0x000000040a0013b5 */ /* 0x0003e20008008000 */
[----:B------:R0:W-:Y:S01]  /*2c60*/  UTMACMDFLUSH ;  /* 0x00000000000079b7 */ /* 0x0001e20000000000 */
[----:B------:R-:W-:-:S04]  /*2c70*/  DEPBAR.LE SB0, 0x0 ;  /* 0x000080000000791a */ /* 0x000fc80000000000 */
[----:B------:R-:W-:Y:S08]  /*2c80*/  BAR.SYNC.DEFER_BLOCKING 0x0 ;  /* 0x0000000000007b1d */ /* 0x000ff00000010000 */
[----:B------:R-:W-:Y:S06]  /*2c90*/  BAR.SYNC.DEFER_BLOCKING 0x0 ;  /* 0x0000000000007b1d */ /* 0x000fec0000010000 */
[----:B-1----:R-:W-:Y:S05]  /*2ca0*/  @P2 BRA `(.L_x_75) ;  /* 0x0000000000a02947 */ /* 0x002fea0003800000 */
[----:B------:R-:W1:Y:S01]  /*2cb0*/  S2UR UR5, SR_CgaCtaId ;  /* 0x00000000000579c3 */ /* 0x000e620000008800 */
[----:B------:R-:W-:Y:S01]  /*2cc0*/  NOP ;  /* 0x0000000000007918 */ /* 0x000fe20000000000 */
[----:B------:R-:W-:Y:S01]  /*2cd0*/  UMOV UR4, 0x50 ;  /* 0x0000005000047882 */ /* 0x000fe20000000000 */
[----:B------:R-:W-:Y:S02]  /*2ce0*/  IMAD.U32 R0, RZ, RZ, UR24 ;  /* 0x00000018ff007e24 */ /* 0x000fe4000f8e00ff */
[----:B------:R-:W-:Y:S02]  /*2cf0*/  IMAD.MOV.U32 R3, RZ, RZ, 0xff ;  /* 0x000000ffff037424 */ /* 0x000fe400078e00ff */
[----:B------:R-:W-:Y:S01]  /*2d00*/  IMAD.MOV.U32 R7, RZ, RZ, 0x1 ;  /* 0x00000001ff077424 */ /* 0x000fe200078e00ff */
[----:B------:R-:W-:-:S04]  /*2d10*/  LOP3.LUT R0, R0, 0xffff, RZ, 0xc0, !PT ;  /* 0x0000ffff00007812 */ /* 0x000fc800078ec0ff */
[----:B------:R-:W-:-:S05]  /*2d20*/  SHF.R.U32.HI R0, RZ, 0x5, R0 ;  /* 0x00000005ff007819 */ /* 0x000fca0000011600 */
[----:B------:R-:W-:Y:S01]  /*2d30*/  VIADD R2, R0, 0x10 ;  /* 0x0000001000027836 */ /* 0x000fe20000000000 */
[----:B------:R-:W-:Y:S01]  /*2d40*/  SHF.L.U32 R0, R3, R0, RZ ;  /* 0x0000000003007219 */ /* 0x000fe200000006ff */
[----:B-1----:R-:W-:-:S03]  /*2d50*/  ULEA UR6, UR5, UR4, 0x18 ;  /* 0x0000000405067291 */ /* 0x002fc6000f8ec0ff */
[----:B------:R-:W-:-:S04]  /*2d60*/  SHF.L.U32 R3, R7, R2, RZ ;  /* 0x0000000207037219 */ /* 0x000fc800000006ff */
[----:B------:R-:W-:Y:S02]  /*2d70*/  LOP3.LUT R0, R3, R0, RZ, 0xfc, !PT ;  /* 0x0000000003007212 */ /* 0x000fe400078efcff */
[----:B------:R-:W1:Y:S02]  /*2d80*/  LDS R5, [UR6] ;  /* 0x00000006ff057984 */ /* 0x000e640008000800 */
[C---:B------:R-:W-:Y:S02]  /*2d90*/  LOP3.LUT R2, R0.reuse, 0xffff, RZ, 0xc0, !PT ;  /* 0x0000ffff00027812 */ /* 0x040fe400078ec0ff */
[----:B-1----:R-:W-:-:S04]  /*2da0*/  LOP3.LUT R3, R0, 0xffff, R5, 0x80, !PT ;  /* 0x0000ffff00037812 */ /* 0x002fc800078e8005 */
[----:B------:R-:W-:-:S13]  /*2db0*/  ISETP.NE.AND P0, PT, R3, R2, PT ;  /* 0x000000020300720c */ /* 0x000fda0003f05270 */
[----:B------:R-:W-:Y:S05]  /*2dc0*/  @P0 BRA `(.L_x_76) ;  /* 0x0000000000500947 */ /* 0x000fea0003800000 */
[----:B------:R-:W-:Y:S02]  /*2dd0*/  SHF.R.U32.HI R5, RZ, 0x10, R5 ;  /* 0x00000010ff057819 */ /* 0x000fe40000011605 */
[----:B------:R-:W-:-:S04]  /*2de0*/  SHF.R.U32.HI R2, RZ, 0x10, R0 ;  /* 0x00000010ff027819 */ /* 0x000fc80000011600 */
[----:B------:R-:W-:-:S04]  /*2df0*/  LOP3.LUT R5, R5, R2, RZ, 0xc0, !PT ;  /* 0x0000000205057212 */ /* 0x000fc800078ec0ff */
[----:B------:R-:W-:-:S13]  /*2e00*/  ISETP.NE.AND P0, PT, R5, R2, PT ;  /* 0x000000020500720c */ /* 0x000fda0003f05270 */
[----:B------:R-:W-:Y:S05]  /*2e10*/  @P0 BRA `(.L_x_77) ;  /* 0x0000000000300947 */ /* 0x000fea0003800000 */
[----:B------:R-:W-:Y:S01]  /*2e20*/  R2UR UR4, R0 ;  /* 0x00000000000472ca */ /* 0x000fe200000e0000 */
[----:B------:R-:W-:Y:S01]  /*2e30*/  VOTEU.ANY UR5, UPT, PT ;  /* 0x0000000000057886 */ /* 0x000fe200038e0100 */
[----:B------:R-:W1:Y:S01]  /*2e40*/  S2R R0, SR_LANEID ;  /* 0x0000000000007919 */ /* 0x000e620000000000 */
[----:B------:R-:W-:-:S10]  /*2e50*/  UFLO.U32 UR5, UR5 ;  /* 0x00000005000572bd */ /* 0x000fd400080e0000 */
[----:B------:R-:W-:-:S06]  /*2e60*/  ULOP3.LUT UR4, URZ, UR4, URZ, 0x33, !UPT ;  /* 0x00000004ff047292 */ /* 0x000fcc000f8e33ff */
[----:B------:R-:W-:-:S04]  /*2e70*/  IMAD.U32 R2, RZ, RZ, UR4 ;  /* 0x00000004ff027e24 */ /* 0x000fc8000f8e00ff */
[----:B------:R-:W2:Y:S02]  /*2e80*/  REDUX UR7, R2 ;  /* 0x00000000020773c4 */ /* 0x000ea40000000000 */
[----:B------:R3:W-:Y:S01]  /*2e90*/  UTCATOMSWS.AND URZ, UR4 ;  /* 0x0000000400ff79e3 */ /* 0x0007e20008000000 */
[----:B-1----:R-:W-:Y:S01]  /*2ea0*/  ISETP.EQ.U32.AND P0, PT, R0, UR5, PT ;  /* 0x0000000500007c0c */ /* 0x002fe2000bf02070 */
[----:B--2---:R-:W-:-:S12]  /*2eb0*/  IMAD.U32 R0, RZ, RZ, UR7 ;  /* 0x00000007ff007e24 */ /* 0x004fd8000f8e00ff */
[----:B------:R3:W-:Y:S01]  /*2ec0*/  @P0 ATOMS.AND RZ, [UR6], R0 ;  /* 0x00000000ffff098c */ /* 0x0007e2000a800006 */
[----:B------:R-:W-:Y:S05]  /*2ed0*/  BRA `(.L_x_75) ;  /* 0x0000000000147947 */ /* 0x000fea0003800000 */
.L_x_77:
[----:B------:R-:W-:-:S07]  /*2ee0*/  MOV R2, 0x2f00 ;  /* 0x00002f0000027802 */ /* 0x000fce0000000f00 */
[----:B------:R-:W-:Y:S05]  /*2ef0*/  CALL.REL.NOINC `($__internal_0_$__cuda_sm10x_tcgen05_guardrail_trap_col_being_dealloced_not_returned_by_alloc) ;  /* 0x0000000000447944 */ /* 0x000fea0003c00000 */
[----:B------:R-:W-:Y:S05]  /*2f00*/  BRA `(.L_x_75) ;  /* 0x0000000000087947 */ /* 0x000fea0003800000 */
.L_x_76:
[----:B------:R-:W-:-:S07]  /*2f10*/  MOV R2, 0x2f30 ;  /* 0x00002f3000027802 */ /* 0x000fce0000000f00 */
[----:B------:R-:W-:Y:S05]  /*2f20*/  CALL.REL.NOINC `($__internal_2_$__cuda_sm10x_tcgen05_guardrail_trap_unallocated_columns_being_dealloced) ;  /* 0x0000000000507944 */ /* 0x000fea0003c00000 */
.L_x_75:
[----:B------:R-:W-:Y:S01]  /*2f30*/  NOP ;  /* 0x0000000000007918 */ /* 0x000fe20000000000 */
[----:B---3--:R-:W-:Y:S05]  /*2f40*/  EXIT ;  /* 0x000000000000794d */ /* 0x008fea0003800000 */
.L_x_60:
[----:B------:R-:W1:Y:S02]  /*2f50*/  SYNCS.PHASECHK.TRANS64.TRYWAIT P0, [UR8+0x28000], RZ ;  /* 0x028000ffff0075a7 */ /* 0x000e640008001108 */
[----:B-1----:R-:W-:Y:S05]  /*2f60*/  @!P0 BRA `(.L_x_60) ;  /* 0xfffffffc00f88947 */ /* 0x002fea000383ffff */
[----:B------:R-:W-:Y:S05]  /*2f70*/  BRA `(.L_x_78) ;  /* 0xffffffec00187947 */ /* 0x000fea000383ffff */
.L_x_62:
[----:B------:R-:W1:Y:S02]  /*2f80*/  SYNCS.PHASECHK.TRANS64.TRYWAIT P1, [UR8+0x28020], RZ ;  /* 0x028020ffff0075a7 */ /* 0x000e640008021108 */
[----:B-1----:R-:W-:Y:S05]  /*2f90*/  @!P1 BRA `(.L_x_62) ;  /* 0xfffffffc00f89947 */ /* 0x002fea000383ffff */
[----:B------:R-:W-:Y:S05]  /*2fa0*/  BRA `(.L_x_79) ;  /* 0xffffffec00b87947 */ /* 0x000fea000383ffff */
.L_x_63:
[----:B------:R-:W2:Y:S02]  /*2fb0*/  SYNCS.PHASECHK.TRANS64.TRYWAIT P0, [UR17+0x28000], R3 ;  /* 0x02800003ff0075a7 */ /* 0x000ea40008001111 */
[----:B--2---:R-:W-:Y:S05]  /*2fc0*/  @!P0 BRA `(.L_x_63) ;  /* 0xfffffffc00f88947 */ /* 0x004fea000383ffff */
[----:B------:R-:W-:Y:S05]  /*2fd0*/  BRA `(.L_x_80) ;  /* 0xfffffff000407947 */ /* 0x000fea000383ffff */
.L_x_65:
[----:B------:R-:W2:Y:S02]  /*2fe0*/  SYNCS.PHASECHK.TRANS64.TRYWAIT P0, [UR17+0x28020], R3 ;  /* 0x02802003ff0075a7 */ /* 0x000ea40008001111 */
[----:B--2---:R-:W-:Y:S05]  /*2ff0*/  @!P0 BRA `(.L_x_65) ;  /* 0xfffffffc00f88947 */ /* 0x004fea000383ffff */
[----:B------:R-:W-:Y:S05]  /*3000*/  BRA `(.L_x_81) ;  /* 0xfffffff000ec7947 */ /* 0x000fea000383ffff */
        .weak           $__internal_0_$__cuda_sm10x_tcgen05_guardrail_trap_col_being_dealloced_not_returned_by_alloc
        .type           $__internal_0_$__cuda_sm10x_tcgen05_guardrail_trap_col_being_dealloced_not_returned_by_alloc,@function
        .size           $__internal_0_$__cuda_sm10x_tcgen05_guardrail_trap_col_being_dealloced_not_returned_by_alloc,($__internal_1_$__cuda_sm10x_tcgen05_guardrail_trap_phase_invalid_during_alloc - $__internal_0_$__cuda_sm10x_tcgen05_guardrail_trap_col_being_dealloced_not_returned_by_alloc)
$__internal_0_$__cuda_sm10x_tcgen05_guardrail_trap_col_being_dealloced_not_returned_by_alloc:
[----:B------:R-:W-:Y:S05]  /*3010*/  BPT.TRAP 0x1 ;  /* 0x000000040000795c */ /* 0x000fea0000300000 */
[----:B------:R-:W-:-:S04]  /*3020*/  IMAD.MOV.U32 R3, RZ, RZ, 0x0 ;  /* 0x00000000ff037424 */ /* 0x000fc800078e00ff */
[----:B------:R-:W-:Y:S05]  /*3030*/  RET.REL.NODEC R2 `(gluon_tcgen05) ;  /* 0xffffffcc02f07950 */ /* 0x000fea0003c3ffff */
        .weak           $__internal_1_$__cuda_sm10x_tcgen05_guardrail_trap_phase_invalid_during_alloc
        .type           $__internal_1_$__cuda_sm10x_tcgen05_guardrail_trap_phase_invalid_during_alloc,@function
        .size           $__internal_1_$__cuda_sm10x_tcgen05_guardrail_trap_phase_invalid_during_alloc,($__internal_2_$__cuda_sm10x_tcgen05_guardrail_trap_unallocated_columns_being_dealloced - $__internal_1_$__cuda_sm10x_tcgen05_guardrail_trap_phase_invalid_during_alloc)
$__internal_1_$__cuda_sm10x_tcgen05_guardrail_trap_phase_invalid_during_alloc:
[----:B------:R-:W-:Y:S05]  /*3040*/  BPT.TRAP 0x1 ;  /* 0x000000040000795c */ /* 0x000fea0000300000 */
[----:B------:R-:W-:-:S04]  /*3050*/  IMAD.MOV.U32 R3, RZ, RZ, 0x0 ;  /* 0x00000000ff037424 */ /* 0x000fc800078e00ff */
[----:B------:R-:W-:Y:S05]  /*3060*/  RET.REL.NODEC R2 `(gluon_tcgen05) ;  /* 0xffffffcc02e47950 */ /* 0x000fea0003c3ffff */
        .weak           $__internal_2_$__cuda_sm10x_tcgen05_guardrail_trap_unallocated_columns_being_dealloced
        .type           $__internal_2_$__cuda_sm10x_tcgen05_guardrail_trap_unallocated_columns_being_dealloced,@function
        .size           $__internal_2_$__cuda_sm10x_tcgen05_guardrail_trap_unallocated_columns_being_dealloced,(.L_x_85 - $__internal_2_$__cuda_sm10x_tcgen05_guardrail_trap_unallocated_columns_being_dealloced)
$__internal_2_$__cuda_sm10x_tcgen05_guardrail_trap_unallocated_columns_being_dealloced:
[----:B------:R-:W-:Y:S05]  /*3070*/  BPT.TRAP 0x1 ;  /* 0x000000040000795c */ /* 0x000fea0000300000 */
[----:B------:R-:W-:-:S04]  /*3080*/  IMAD.MOV.U32 R3, RZ, RZ, 0x0 ;  /* 0x00000000ff037424 */ /* 0x000fc800078e00ff */
[----:B------:R-:W-:Y:S05]  /*3090*/  RET.REL.NODEC R2 `(gluon_tcgen05) ;  /* 0xffffffcc02d87950 */ /* 0x000fea0003c3ffff */
.L_x_82:
[----:B------:R-:W-:-:S00]  /*30a0*/  BRA `(.L_x_82) ;  /* 0xfffffffc00fc7947 */ /* 0x000fc0000383ffff */
[----:B------:R-:W-:-:S00]  /*30b0*/  NOP ;  /* 0x0000000000007918 */ /* 0x000fc00000000000 */
        /* <DEDUP_REMOVED lines=12> */
.L_x_85:


//--------------------- .nv.shared.gluon_tcgen05  --------------------------
	.section	.nv.shared.gluon_tcgen05,"aw",@nobits
	.sectionflags	@""
	.align	16
	.zero		1024


//--------------------- .nv.shared.reserved.0     --------------------------
	.section	.nv.shared.reserved.0,"aw",@nobits
	.align	8
	.weak		__nv_reservedSMEM_offset_0_alias
	.size		__nv_reservedSMEM_offset_0_alias, 0, 64
	.other		__nv_reservedSMEM_offset_0_alias,@"STO_CUDA_RESERVED_SHARED STV_DEFAULT"
__nv_reservedSMEM_offset_0_alias:
	.zero		0
.nv.shared.reserved.0:
	.zero		64
	.weak		__nv_reservedSMEM_allocation_phase
	.type		__nv_reservedSMEM_allocation_phase,@object
	.size		__nv_reservedSMEM_allocation_phase,(.L_0 - __nv_reservedSMEM_allocation_phase)
__nv_reservedSMEM_allocation_phase:
	.zero		1
.L_0:
	.zero		7
	.weak		__nv_reservedSMEM_devtool_atexit_pc
	.type		__nv_reservedSMEM_devtool_atexit_pc,@object
	.size		__nv_reservedSMEM_devtool_atexit_pc,(__nv_reservedSMEM_allocation_mask - __nv_reservedSMEM_devtool_atexit_pc)
__nv_reservedSMEM_devtool_atexit_pc:
	.zero		8
	.weak		__nv_reservedSMEM_allocation_mask
	.type		__nv_reservedSMEM_allocation_mask,@object
	.size		__nv_reservedSMEM_allocation_mask,(.L_2 - __nv_reservedSMEM_allocation_mask)
__nv_reservedSMEM_allocation_mask:
	.zero		4
.L_2:


//--------------------- .nv.constant0.gluon_tcgen05 --------------------------
	.section	.nv.constant0.gluon_tcgen05,"a",@progbits
	.sectionflags	@""
	.align	4
.nv.constant0.gluon_tcgen05:
	.zero		976


//--------------------- SYMBOLS --------------------------

	.type		.nv.reservedSmem.offset0,@object
	.size		.nv.reservedSmem.offset0,0x4
	.type		.nv.reservedSmem.cap,@object
	.size		.nv.reservedSmem.cap,0x4
